// auto-generated by cutlass_sweep.epilogue — config: {"arch": "sm_90", "cluster_m": 1, "cluster_n": 1, "dtype": "bf16", "fusion": "bias", "tile_k": 64, "tile_m": 256, "tile_n": 64}
#include "cutlass/cutlass.h"
#include "cutlass/gemm/collective/collective_builder.hpp"
#include "cutlass/gemm/device/gemm_universal_adapter.h"
#include "cutlass/gemm/kernel/gemm_universal.hpp"
#include "cutlass/epilogue/collective/collective_builder.hpp"
#include "cutlass/epilogue/fusion/operations.hpp"
#include "cutlass/epilogue/thread/activation.h"

using Elem = cutlass::bfloat16_t;
using Acc  = float;
using TileShape    = cute::Shape<cute::_256, cute::_64, cute::_64>;
using ClusterShape = cute::Shape<cute::_1, cute::_1, cute::_1>;
using FusionOp     = cutlass::epilogue::fusion::LinCombPerRowBias<Elem, Acc>;

using CollectiveEpilogue = typename cutlass::epilogue::collective::CollectiveBuilder<
    cutlass::arch::Sm90, cutlass::arch::OpClassTensorOp,
    TileShape, ClusterShape,
    cutlass::epilogue::collective::EpilogueTileAuto,
    Acc, Acc,
    Elem, cutlass::layout::RowMajor, 128 / cutlass::sizeof_bits<Elem>::value,
    Elem, cutlass::layout::RowMajor, 128 / cutlass::sizeof_bits<Elem>::value,
    cutlass::epilogue::TmaWarpSpecializedCooperative,
    FusionOp
  >::CollectiveOp;

using CollectiveMainloop = typename cutlass::gemm::collective::CollectiveBuilder<
    cutlass::arch::Sm90, cutlass::arch::OpClassTensorOp,
    Elem, cutlass::layout::RowMajor, 128 / cutlass::sizeof_bits<Elem>::value,
    Elem, cutlass::layout::ColumnMajor, 128 / cutlass::sizeof_bits<Elem>::value,
    Acc,
    TileShape, ClusterShape,
    cutlass::gemm::collective::StageCountAutoCarveout<
        static_cast<int>(sizeof(typename CollectiveEpilogue::SharedStorage))>,
    cutlass::gemm::KernelTmaWarpSpecializedCooperative
  >::CollectiveOp;

using GemmKernel = cutlass::gemm::kernel::GemmUniversal<
    cute::Shape<int,int,int,int>, CollectiveMainloop, CollectiveEpilogue>;
using Gemm = cutlass::gemm::device::GemmUniversalAdapter<GemmKernel>;

auto* _anchor = &cutlass::device_kernel<GemmKernel>;


// ===== COMPILED SASS (sm_90a) =====

	.target	sm_90a

	.elftype	@"ET_EXEC"


//--------------------- .note.nv.tkinfo           --------------------------
	.section	.note.nv.tkinfo,"",@"SHT_NOTE"
	.sectionflags	@"SHF_NOTE_NV_TKINFO"
	.tkinfo
        /*0018*/ 	.word	0x00000002
        /*0030*/ 	.string	""
        /*0030*/ 	.string	"ptxas"
        /*0030*/ 	.string	"Cuda compilation tools, release 13.0, V13.0.88"
        /*0030*/ 	.string	"Build cuda_13.0.r13.0/compiler.36424714_0"
        /*0030*/ 	.string	"-arch sm_90a -m 64 "



//--------------------- .note.nv.cuinfo           --------------------------
	.section	.note.nv.cuinfo,"",@"SHT_NOTE"
	.sectionflags	@"SHF_NOTE_NV_CUINFO"
        /*0018*/ 	.short	0x0002
        /*001a*/ 	.short	0x005a
        /*001c*/ 	.short	0x0082
	.zero		2


//--------------------- .nv.info                  --------------------------
	.section	.nv.info,"",@"SHT_CUDA_INFO"
	.align	4


	//----- nvinfo : EIATTR_REGCOUNT
	.align		4
        /*0000*/ 	.byte	0x04, 0x2f
        /*0002*/ 	.short	(.L_18 - .L_17)
	.align		4
.L_17:
        /*0004*/ 	.word	index@(_ZN7cutlass13device_kernelINS_4gemm6kernel13GemmUniversalIN4cute5tupleIJiiiiEEENS1_10collective13CollectiveMmaINS1_34MainloopSm90TmaGmmaWarpSpecializedILi4ENS5_IJNS4_1CILi1EEESB_SB_EEENS1_35KernelTmaWarpSpecializedCooperativeEEENS5_IJNSA_ILi256EEENSA_ILi64EEESG_EEENS_10bfloat16_tENS5_IJlSB_lEEESI_SJ_NS4_8TiledMMAINS4_8MMA_AtomIJNS4_4SM904GMMA27MMA_64x64x16_F32BF16BF16_SSILNSN_5MajorE0ELSP_0ELNSN_7ScaleInE1ELSQ_1EEEEEENS4_6LayoutINS5_IJNSA_ILi2EEESB_SB_EEENS5_IJSB_NSA_ILi0EEESW_EEEEENS5_IJNS4_10UnderscoreESZ_SZ_EEEEENS4_13SM90_TMA_LOADENS4_14ComposedLayoutINS4_7SwizzleILi3ELi4ELi3EEENS4_18smem_ptr_flag_bitsILi16EEENST_INS5_IJNSA_ILi8EEESG_EEENS5_IJSG_SB_EEEEEEEvNS4_8identityES12_S1C_vS1D_EENS_8epilogue10collective18CollectiveEpilogueINS1F_22Sm90TmaWarpSpecializedILi4ELi2ELi16ELb1ELb0EEEJSH_NS5_IJNSA_ILi128EEENSA_ILi32EEEEEESI_SJ_SI_SJ_NS1F_6fusion15FusionCallbacksIS1J_NS1N_17LinCombPerRowBiasISI_fSI_SI_fLi8ELNS_15FloatRoundStyleE2EEESH_S1M_JEEES12_NS13_INS14_ILi2ELi4ELi3EEES17_NST_INS5_IJS18_S1L_EEENS5_IJS1L_SB_EEEEEEENS4_17SM75_U32x4_LDSM_NENS4_14SM90_TMA_STOREES1X_NS4_17SM90_U32x4_STSM_NENS4_9Copy_AtomIJS20_NS_6half_tEEEEvEEEvvEEEEvNT_6ParamsE)
        /*0008*/ 	.word	0x000000a8


	//----- nvinfo : EIATTR_FRAME_SIZE
	.align		4
.L_18:
        /*000c*/ 	.byte	0x04, 0x11
        /*000e*/ 	.short	(.L_20 - .L_19)
	.align		4
.L_19:
        /*0010*/ 	.word	index@(_ZN7cutlass13device_kernelINS_4gemm6kernel13GemmUniversalIN4cute5tupleIJiiiiEEENS1_10collective13CollectiveMmaINS1_34MainloopSm90TmaGmmaWarpSpecializedILi4ENS5_IJNS4_1CILi1EEESB_SB_EEENS1_35KernelTmaWarpSpecializedCooperativeEEENS5_IJNSA_ILi256EEENSA_ILi64EEESG_EEENS_10bfloat16_tENS5_IJlSB_lEEESI_SJ_NS4_8TiledMMAINS4_8MMA_AtomIJNS4_4SM904GMMA27MMA_64x64x16_F32BF16BF16_SSILNSN_5MajorE0ELSP_0ELNSN_7ScaleInE1ELSQ_1EEEEEENS4_6LayoutINS5_IJNSA_ILi2EEESB_SB_EEENS5_IJSB_NSA_ILi0EEESW_EEEEENS5_IJNS4_10UnderscoreESZ_SZ_EEEEENS4_13SM90_TMA_LOADENS4_14ComposedLayoutINS4_7SwizzleILi3ELi4ELi3EEENS4_18smem_ptr_flag_bitsILi16EEENST_INS5_IJNSA_ILi8EEESG_EEENS5_IJSG_SB_EEEEEEEvNS4_8identityES12_S1C_vS1D_EENS_8epilogue10collective18CollectiveEpilogueINS1F_22Sm90TmaWarpSpecializedILi4ELi2ELi16ELb1ELb0EEEJSH_NS5_IJNSA_ILi128EEENSA_ILi32EEEEEESI_SJ_SI_SJ_NS1F_6fusion15FusionCallbacksIS1J_NS1N_17LinCombPerRowBiasISI_fSI_SI_fLi8ELNS_15FloatRoundStyleE2EEESH_S1M_JEEES12_NS13_INS14_ILi2ELi4ELi3EEES17_NST_INS5_IJS18_S1L_EEENS5_IJS1L_SB_EEEEEEENS4_17SM75_U32x4_LDSM_NENS4_14SM90_TMA_STOREES1X_NS4_17SM90_U32x4_STSM_NENS4_9Copy_AtomIJS20_NS_6half_tEEEEvEEEvvEEEEvNT_6ParamsE)
        /*0014*/ 	.word	0x00000000


	//----- nvinfo : EIATTR_MIN_STACK_SIZE
	.align		4
.L_20:
        /*0018*/ 	.byte	0x04, 0x12
        /*001a*/ 	.short	(.L_22 - .L_21)
	.align		4
.L_21:
        /*001c*/ 	.word	index@(_ZN7cutlass13device_kernelINS_4gemm6kernel13GemmUniversalIN4cute5tupleIJiiiiEEENS1_10collective13CollectiveMmaINS1_34MainloopSm90TmaGmmaWarpSpecializedILi4ENS5_IJNS4_1CILi1EEESB_SB_EEENS1_35KernelTmaWarpSpecializedCooperativeEEENS5_IJNSA_ILi256EEENSA_ILi64EEESG_EEENS_10bfloat16_tENS5_IJlSB_lEEESI_SJ_NS4_8TiledMMAINS4_8MMA_AtomIJNS4_4SM904GMMA27MMA_64x64x16_F32BF16BF16_SSILNSN_5MajorE0ELSP_0ELNSN_7ScaleInE1ELSQ_1EEEEEENS4_6LayoutINS5_IJNSA_ILi2EEESB_SB_EEENS5_IJSB_NSA_ILi0EEESW_EEEEENS5_IJNS4_10UnderscoreESZ_SZ_EEEEENS4_13SM90_TMA_LOADENS4_14ComposedLayoutINS4_7SwizzleILi3ELi4ELi3EEENS4_18smem_ptr_flag_bitsILi16EEENST_INS5_IJNSA_ILi8EEESG_EEENS5_IJSG_SB_EEEEEEEvNS4_8identityES12_S1C_vS1D_EENS_8epilogue10collective18CollectiveEpilogueINS1F_22Sm90TmaWarpSpecializedILi4ELi2ELi16ELb1ELb0EEEJSH_NS5_IJNSA_ILi128EEENSA_ILi32EEEEEESI_SJ_SI_SJ_NS1F_6fusion15FusionCallbacksIS1J_NS1N_17LinCombPerRowBiasISI_fSI_SI_fLi8ELNS_15FloatRoundStyleE2EEESH_S1M_JEEES12_NS13_INS14_ILi2ELi4ELi3EEES17_NST_INS5_IJS18_S1L_EEENS5_IJS1L_SB_EEEEEEENS4_17SM75_U32x4_LDSM_NENS4_14SM90_TMA_STOREES1X_NS4_17SM90_U32x4_STSM_NENS4_9Copy_AtomIJS20_NS_6half_tEEEEvEEEvvEEEEvNT_6ParamsE)
        /*0020*/ 	.word	0x00000000
.L_22:


//--------------------- .nv.compat                --------------------------
	.section	.nv.compat,"",@"SHT_CUDA_COMPAT_INFO"
	.align	4
        /*0000*/ 	.byte	0x02, 0x09, 0x01, 0x00, 0x02, 0x02, 0x04, 0x00, 0x02, 0x05, 0x05, 0x00, 0x03, 0x07, 0x01, 0x01
        /*0010*/ 	.byte	0x02, 0x03, 0x01, 0x00, 0x02, 0x06, 0x01, 0x00, 0x04, 0x0b, 0x08, 0x00, 0x00, 0x00, 0x00, 0x00
        /*0020*/ 	.byte	0x00, 0x00, 0x00, 0x00


//--------------------- .nv.info._ZN7cutlass13device_kernelINS_4gemm6kernel13GemmUniversalIN4cute5tupleIJiiiiEEENS1_10collective13CollectiveMmaINS1_34MainloopSm90TmaGmmaWarpSpecializedILi4ENS5_IJNS4_1CILi1EEESB_SB_EEENS1_35KernelTmaWarpSpecializedCooperativeEEENS5_IJNSA_ILi256EEENSA_ILi64EEESG_EEENS_10bfloat16_tENS5_IJlSB_lEEESI_SJ_NS4_8TiledMMAINS4_8MMA_AtomIJNS4_4SM904GMMA27MMA_64x64x16_F32BF16BF16_SSILNSN_5MajorE0ELSP_0ELNSN_7ScaleInE1ELSQ_1EEEEEENS4_6LayoutINS5_IJNSA_ILi2EEESB_SB_EEENS5_IJSB_NSA_ILi0EEESW_EEEEENS5_IJNS4_10UnderscoreESZ_SZ_EEEEENS4_13SM90_TMA_LOADENS4_14ComposedLayoutINS4_7SwizzleILi3ELi4ELi3EEENS4_18smem_ptr_flag_bitsILi16EEENST_INS5_IJNSA_ILi8EEESG_EEENS5_IJSG_SB_EEEEEEEvNS4_8identityES12_S1C_vS1D_EENS_8epilogue10collective18CollectiveEpilogueINS1F_22Sm90TmaWarpSpecializedILi4ELi2ELi16ELb1ELb0EEEJSH_NS5_IJNSA_ILi128EEENSA_ILi32EEEEEESI_SJ_SI_SJ_NS1F_6fusion15FusionCallbacksIS1J_NS1N_17LinCombPerRowBiasISI_fSI_SI_fLi8ELNS_15FloatRoundStyleE2EEESH_S1M_JEEES12_NS13_INS14_ILi2ELi4ELi3EEES17_NST_INS5_IJS18_S1L_EEENS5_IJS1L_SB_EEEEEEENS4_17SM75_U32x4_LDSM_NENS4_14SM90_TMA_STOREES1X_NS4_17SM90_U32x4_STSM_NENS4_9Copy_AtomIJS20_NS_6half_tEEEEvEEEvvEEEEvNT_6ParamsE --------------------------
	.section	.nv.info._ZN7cutlass13device_kernelINS_4gemm6kernel13GemmUniversalIN4cute5tupleIJiiiiEEENS1_10collective13CollectiveMmaINS1_34MainloopSm90TmaGmmaWarpSpecializedILi4ENS5_IJNS4_1CILi1EEESB_SB_EEENS1_35KernelTmaWarpSpecializedCooperativeEEENS5_IJNSA_ILi256EEENSA_ILi64EEESG_EEENS_10bfloat16_tENS5_IJlSB_lEEESI_SJ_NS4_8TiledMMAINS4_8MMA_AtomIJNS4_4SM904GMMA27MMA_64x64x16_F32BF16BF16_SSILNSN_5MajorE0ELSP_0ELNSN_7ScaleInE1ELSQ_1EEEEEENS4_6LayoutINS5_IJNSA_ILi2EEESB_SB_EEENS5_IJSB_NSA_ILi0EEESW_EEEEENS5_IJNS4_10UnderscoreESZ_SZ_EEEEENS4_13SM90_TMA_LOADENS4_14ComposedLayoutINS4_7SwizzleILi3ELi4ELi3EEENS4_18smem_ptr_flag_bitsILi16EEENST_INS5_IJNSA_ILi8EEESG_EEENS5_IJSG_SB_EEEEEEEvNS4_8identityES12_S1C_vS1D_EENS_8epilogue10collective18CollectiveEpilogueINS1F_22Sm90TmaWarpSpecializedILi4ELi2ELi16ELb1ELb0EEEJSH_NS5_IJNSA_ILi128EEENSA_ILi32EEEEEESI_SJ_SI_SJ_NS1F_6fusion15FusionCallbacksIS1J_NS1N_17LinCombPerRowBiasISI_fSI_SI_fLi8ELNS_15FloatRoundStyleE2EEESH_S1M_JEEES12_NS13_INS14_ILi2ELi4ELi3EEES17_NST_INS5_IJS18_S1L_EEENS5_IJS1L_SB_EEEEEEENS4_17SM75_U32x4_LDSM_NENS4_14SM90_TMA_STOREES1X_NS4_17SM90_U32x4_STSM_NENS4_9Copy_AtomIJS20_NS_6half_tEEEEvEEEvvEEEEvNT_6ParamsE,"",@"SHT_CUDA_INFO"
	.sectionflags	@""
	.align	4


	//----- nvinfo : EIATTR_CUDA_API_VERSION
	.align		4
        /*0000*/ 	.byte	0x04, 0x37
        /*0002*/ 	.short	(.L_24 - .L_23)
.L_23:
        /*0004*/ 	.word	0x00000082


	//----- nvinfo : EIATTR_KPARAM_INFO
	.align		4
.L_24:
        /*0008*/ 	.byte	0x04, 0x17
        /*000a*/ 	.short	(.L_26 - .L_25)
.L_25:
        /*000c*/ 	.word	0x00000000
        /*0010*/ 	.short	0x0000
        /*0012*/ 	.short	0x0070
        /*0014*/ 	.byte	0x00, 0xf0, 0x01, 0x1c


	//----- nvinfo : EIATTR_SPARSE_MMA_MASK
	.align		4
.L_26:
        /*0018*/ 	.byte	0x03, 0x50
        /*001a*/ 	.short	0x0000


	//----- nvinfo : EIATTR_MAXREG_COUNT
	.align		4
        /*001c*/ 	.byte	0x03, 0x1b
        /*001e*/ 	.short	0x00a8


	//----- nvinfo : EIATTR_NUM_BARRIERS
	.align		4
        /*0020*/ 	.byte	0x02, 0x4c
        /*0022*/ 	.byte	0x02
	.zero		1


	//----- nvinfo : EIATTR_EXTERNS
	.align		4
        /*0024*/ 	.byte	0x04, 0x0f
        /*0026*/ 	.short	(.L_28 - .L_27)


	//   ....[0]....
	.align		4
.L_27:
        /*0028*/ 	.word	index@(__assertfail)


	//----- nvinfo : EIATTR_MERCURY_ISA_VERSION
	.align		4
.L_28:
        /*002c*/ 	.byte	0x03, 0x5f
        /*002e*/ 	.short	0x0101


	//----- nvinfo : EIATTR_INT_WARP_WIDE_INSTR_OFFSETS
	.align		4
        /*0030*/ 	.byte	0x04, 0x31
        /*0032*/ 	.short	(.L_30 - .L_29)


	//   ....[0]....
.L_29:
        /*0034*/ 	.word	0x000008c0


	//   ....[1]....
        /*0038*/ 	.word	0x000008d0


	//   ....[2]....
        /*003c*/ 	.word	0x00000960


	//----- nvinfo : EIATTR_COOP_GROUP_MASK_REGIDS
	.align		4
.L_30:
        /*0040*/ 	.byte	0x04, 0x29
        /*0042*/ 	.short	(.L_32 - .L_31)


	//   ....[0]....
.L_31:
        /*0044*/ 	.word	0xffffffff


	//   ....[1]....
        /*0048*/ 	.word	0xffffffff


	//   ....[2]....
        /*004c*/ 	.word	0xffffffff


	//   ....[3]....
        /*0050*/ 	.word	0xffffffff


	//   ....[4]....
        /*0054*/ 	.word	0xffffffff


	//   ....[5]....
        /*0058*/ 	.word	0xffffffff


	//----- nvinfo : EIATTR_COOP_GROUP_INSTR_OFFSETS
	.align		4
.L_32:
        /*005c*/ 	.byte	0x04, 0x28
        /*005e*/ 	.short	(.L_34 - .L_33)


	//   ....[0]....
.L_33:
        /*0060*/ 	.word	0x00000070


	//   ....[1]....
        /*0064*/ 	.word	0x00000080


	//   ....[2]....
        /*0068*/ 	.word	0x00000430


	//   ....[3]....
        /*006c*/ 	.word	0x000005c0


	//   ....[4]....
        /*0070*/ 	.word	0x00000770


	//   ....[5]....
        /*0074*/ 	.word	0x000014b0


	//----- nvinfo : EIATTR_REG_RECONFIG
	.align		4
.L_34:
        /*0078*/ 	.byte	0x01, 0x54
	.zero		2


	//----- nvinfo : EIATTR_SYSCALL_OFFSETS
	.align		4
        /*007c*/ 	.byte	0x04, 0x46
        /*007e*/ 	.short	(.L_36 - .L_35)


	//   ....[0]....
.L_35:
        /*0080*/ 	.word	0x00001680


	//   ....[1]....
        /*0084*/ 	.word	0x00002390


	//   ....[2]....
        /*0088*/ 	.word	0x00002480


	//----- nvinfo : EIATTR_MBARRIER_INSTR_OFFSETS
	.align		4
.L_36:
        /*008c*/ 	.byte	0x04, 0x39
        /*008e*/ 	.short	(.L_38 - .L_37)


	//   ....[0]....
.L_37:
        /*0090*/ 	.word	0x00000530
        /*0094*/ 	.word	0x000000ff
        /*0098*/ 	.word	0x00000000
        /*009c*/ 	.short	0x0100
        /*009e*/ 	.byte	0x08
	.zero		1


	//   ....[1]....
        /*00a0*/ 	.word	0x00000540
        /*00a4*/ 	.word	0x000000ff
        /*00a8*/ 	.word	0x00000020
        /*00ac*/ 	.short	0x0100
        /*00ae*/ 	.byte	0x08
	.zero		1


	//   ....[2]....
        /*00b0*/ 	.word	0x00000550
        /*00b4*/ 	.word	0x000000ff
        /*00b8*/ 	.word	0x00000008
        /*00bc*/ 	.short	0x0100
        /*00be*/ 	.byte	0x08
	.zero		1


	//   ....[3]....
        /*00c0*/ 	.word	0x00000560
        /*00c4*/ 	.word	0x000000ff
        /*00c8*/ 	.word	0x00000028
        /*00cc*/ 	.short	0x0100
        /*00ce*/ 	.byte	0x08
	.zero		1


	//   ....[4]....
        /*00d0*/ 	.word	0x00000570
        /*00d4*/ 	.word	0x000000ff
        /*00d8*/ 	.word	0x00000010
        /*00dc*/ 	.short	0x0100
        /*00de*/ 	.byte	0x08
	.zero		1


	//   ....[5]....
        /*00e0*/ 	.word	0x00000580
        /*00e4*/ 	.word	0x000000ff
        /*00e8*/ 	.word	0x00000030
        /*00ec*/ 	.short	0x0100
        /*00ee*/ 	.byte	0x08
	.zero		1


	//   ....[6]....
        /*00f0*/ 	.word	0x00000590
        /*00f4*/ 	.word	0x000000ff
        /*00f8*/ 	.word	0x00000018
        /*00fc*/ 	.short	0x0100
        /*00fe*/ 	.byte	0x08
	.zero		1


	//   ....[7]....
        /*0100*/ 	.word	0x000005a0
        /*0104*/ 	.word	0x000000ff
        /*0108*/ 	.word	0x00000038
        /*010c*/ 	.short	0x0100
        /*010e*/ 	.byte	0x08
	.zero		1


	//   ....[8]....
        /*0110*/ 	.word	0x000006e0
        /*0114*/ 	.word	0x000000ff
        /*0118*/ 	.word	0x00000040
        /*011c*/ 	.short	0x0100
        /*011e*/ 	.byte	0x08
	.zero		1


	//   ....[9]....
        /*0120*/ 	.word	0x000006f0
        /*0124*/ 	.word	0x000000ff
        /*0128*/ 	.word	0x00000060
        /*012c*/ 	.short	0x0100
        /*012e*/ 	.byte	0x08
	.zero		1


	//   ....[10]....
        /*0130*/ 	.word	0x00000700
        /*0134*/ 	.word	0x000000ff
        /*0138*/ 	.word	0x00000048
        /*013c*/ 	.short	0x0100
        /*013e*/ 	.byte	0x08
	.zero		1


	//   ....[11]....
        /*0140*/ 	.word	0x00000710
        /*0144*/ 	.word	0x000000ff
        /*0148*/ 	.word	0x00000068
        /*014c*/ 	.short	0x0100
        /*014e*/ 	.byte	0x08
	.zero		1


	//   ....[12]....
        /*0150*/ 	.word	0x00000720
        /*0154*/ 	.word	0x000000ff
        /*0158*/ 	.word	0x00000050
        /*015c*/ 	.short	0x0100
        /*015e*/ 	.byte	0x08
	.zero		1


	//   ....[13]....
        /*0160*/ 	.word	0x00000730
        /*0164*/ 	.word	0x000000ff
        /*0168*/ 	.word	0x00000070
        /*016c*/ 	.short	0x0100
        /*016e*/ 	.byte	0x08
	.zero		1


	//   ....[14]....
        /*0170*/ 	.word	0x00000740
        /*0174*/ 	.word	0x000000ff
        /*0178*/ 	.word	0x00000058
        /*017c*/ 	.short	0x0100
        /*017e*/ 	.byte	0x08
	.zero		1


	//   ....[15]....
        /*0180*/ 	.word	0x00000750
        /*0184*/ 	.word	0x000000ff
        /*0188*/ 	.word	0x00000078
        /*018c*/ 	.short	0x0100
        /*018e*/ 	.byte	0x08
	.zero		1


	//   ....[16]....
        /*0190*/ 	.word	0x000009f0
        /*0194*/ 	.word	0x000000ff
        /*0198*/ 	.word	0x00000080
        /*019c*/ 	.short	0x0100
        /*019e*/ 	.byte	0x08
	.zero		1


	//   ....[17]....
        /*01a0*/ 	.word	0x00000a60
        /*01a4*/ 	.word	0x000000ff
        /*01a8*/ 	.word	0x00000088
        /*01ac*/ 	.short	0x0100
        /*01ae*/ 	.byte	0x08
	.zero		1


	//   ....[18]....
        /*01b0*/ 	.word	0x00001700
        /*01b4*/ 	.word	0x00000003
        /*01b8*/ 	.word	0x00000000
        /*01bc*/ 	.short	0x010a
        /*01be*/ 	.byte	0x3f
	.zero		1


	//   ....[19]....
        /*01c0*/ 	.word	0x00001740
        /*01c4*/ 	.word	0x00000003
        /*01c8*/ 	.word	0x00000000
        /*01cc*/ 	.short	0x010a
        /*01ce*/ 	.byte	0x3f
	.zero		1


	//   ....[20]....
        /*01d0*/ 	.word	0x00001c20
        /*01d4*/ 	.word	0x000000ff
        /*01d8*/ 	.word	0x00000000
        /*01dc*/ 	.short	0x010a
        /*01de*/ 	.byte	0x04
	.zero		1


	//   ....[21]....
        /*01e0*/ 	.word	0x00001c60
        /*01e4*/ 	.word	0x000000ff
        /*01e8*/ 	.word	0x00000000
        /*01ec*/ 	.short	0x010a
        /*01ee*/ 	.byte	0x04
	.zero		1


	//   ....[22]....
        /*01f0*/ 	.word	0x00002040
        /*01f4*/ 	.word	0x000000ff
        /*01f8*/ 	.word	0x00000000
        /*01fc*/ 	.short	0x0101
        /*01fe*/ 	.byte	0x04
	.zero		1


	//   ....[23]....
        /*0200*/ 	.word	0x000021f0
        /*0204*/ 	.word	0x000000ff
        /*0208*/ 	.word	0x00000000
        /*020c*/ 	.short	0x0101
        /*020e*/ 	.byte	0x04
	.zero		1


	//   ....[24]....
        /*0210*/ 	.word	0x00002e40
        /*0214*/ 	.word	0x000000ff
        /*0218*/ 	.word	0x00000040
        /*021c*/ 	.short	0x010a
        /*021e*/ 	.byte	0x33
	.zero		1


	//   ....[25]....
        /*0220*/ 	.word	0x00003790
        /*0224*/ 	.word	0x000000ff
        /*0228*/ 	.word	0x00000000
        /*022c*/ 	.short	0x0101
        /*022e*/ 	.byte	0x04
	.zero		1


	//   ....[26]....
        /*0230*/ 	.word	0x00003860
        /*0234*/ 	.word	0x00000004
        /*0238*/ 	.word	0x00000040
        /*023c*/ 	.short	0x010a
        /*023e*/ 	.byte	0x3f
	.zero		1


	//   ....[27]....
        /*0240*/ 	.word	0x00003f90
        /*0244*/ 	.word	0x000000ff
        /*0248*/ 	.word	0x00000000
        /*024c*/ 	.short	0x0101
        /*024e*/ 	.byte	0x04
	.zero		1


	//   ....[28]....
        /*0250*/ 	.word	0x00004080
        /*0254*/ 	.word	0x00000004
        /*0258*/ 	.word	0x00000040
        /*025c*/ 	.short	0x010a
        /*025e*/ 	.byte	0x3f
	.zero		1


	//   ....[29]....
        /*0260*/ 	.word	0x000047e0
        /*0264*/ 	.word	0x000000ff
        /*0268*/ 	.word	0x00000000
        /*026c*/ 	.short	0x0101
        /*026e*/ 	.byte	0x04
	.zero		1


	//   ....[30]....
        /*0270*/ 	.word	0x000048b0
        /*0274*/ 	.word	0x00000005
        /*0278*/ 	.word	0x00000040
        /*027c*/ 	.short	0x010a
        /*027e*/ 	.byte	0x3f
	.zero		1


	//   ....[31]....
        /*0280*/ 	.word	0x00004fd0
        /*0284*/ 	.word	0x000000ff
        /*0288*/ 	.word	0x00000000
        /*028c*/ 	.short	0x0101
        /*028e*/ 	.byte	0x04
	.zero		1


	//   ....[32]....
        /*0290*/ 	.word	0x000059a0
        /*0294*/ 	.word	0x000000ff
        /*0298*/ 	.word	0x00000000
        /*029c*/ 	.short	0x0101
        /*029e*/ 	.byte	0x04
	.zero		1


	//   ....[33]....
        /*02a0*/ 	.word	0x00006090
        /*02a4*/ 	.word	0x000000ff
        /*02a8*/ 	.word	0x00000088
        /*02ac*/ 	.short	0x010a
        /*02ae*/ 	.byte	0x04
	.zero		1


	//   ....[34]....
        /*02b0*/ 	.word	0x00006490
        /*02b4*/ 	.word	0x000000ff
        /*02b8*/ 	.word	0x00000060
        /*02bc*/ 	.short	0x010a
        /*02be*/ 	.byte	0x04
	.zero		1


	//   ....[35]....
        /*02c0*/ 	.word	0x00006580
        /*02c4*/ 	.word	0x000000ff
        /*02c8*/ 	.word	0x00000040
        /*02cc*/ 	.short	0x010b
        /*02ce*/ 	.byte	0x04
	.zero		1


	//   ....[36]....
        /*02d0*/ 	.word	0x000065e0
        /*02d4*/ 	.word	0x000000ff
        /*02d8*/ 	.word	0x00000000
        /*02dc*/ 	.short	0x0101
        /*02de*/ 	.byte	0x05
	.zero		1


	//   ....[37]....
        /*02e0*/ 	.word	0x00006610
        /*02e4*/ 	.word	0x000000ff
        /*02e8*/ 	.word	0x00000068
        /*02ec*/ 	.short	0x010a
        /*02ee*/ 	.byte	0x04
	.zero		1


	//   ....[38]....
        /*02f0*/ 	.word	0x00006720
        /*02f4*/ 	.word	0x000000ff
        /*02f8*/ 	.word	0x00000048
        /*02fc*/ 	.short	0x010b
        /*02fe*/ 	.byte	0x04
	.zero		1


	//   ....[39]....
        /*0300*/ 	.word	0x00006790
        /*0304*/ 	.word	0x000000ff
        /*0308*/ 	.word	0x00000000
        /*030c*/ 	.short	0x0101
        /*030e*/ 	.byte	0x05
	.zero		1


	//   ....[40]....
        /*0310*/ 	.word	0x000067c0
        /*0314*/ 	.word	0x000000ff
        /*0318*/ 	.word	0x00000070
        /*031c*/ 	.short	0x010a
        /*031e*/ 	.byte	0x04
	.zero		1


	//   ....[41]....
        /*0320*/ 	.word	0x000068c0
        /*0324*/ 	.word	0x000000ff
        /*0328*/ 	.word	0x00000050
        /*032c*/ 	.short	0x010b
        /*032e*/ 	.byte	0x04
	.zero		1


	//   ....[42]....
        /*0330*/ 	.word	0x00006920
        /*0334*/ 	.word	0x000000ff
        /*0338*/ 	.word	0x00000000
        /*033c*/ 	.short	0x0101
        /*033e*/ 	.byte	0x05
	.zero		1


	//   ....[43]....
        /*0340*/ 	.word	0x00006950
        /*0344*/ 	.word	0x000000ff
        /*0348*/ 	.word	0x00000078
        /*034c*/ 	.short	0x010a
        /*034e*/ 	.byte	0x04
	.zero		1


	//   ....[44]....
        /*0350*/ 	.word	0x00006a50
        /*0354*/ 	.word	0x000000ff
        /*0358*/ 	.word	0x00000058
        /*035c*/ 	.short	0x010b
        /*035e*/ 	.byte	0x04
	.zero		1


	//   ....[45]....
        /*0360*/ 	.word	0x00006b40
        /*0364*/ 	.word	0x000000ff
        /*0368*/ 	.word	0x00000000
        /*036c*/ 	.short	0x0101
        /*036e*/ 	.byte	0x04
	.zero		1


	//   ....[46]....
        /*0370*/ 	.word	0x00007180
        /*0374*/ 	.word	0x00000003
        /*0378*/ 	.word	0x00000060
        /*037c*/ 	.short	0x010a
        /*037e*/ 	.byte	0x3f
	.zero		1


	//   ....[47]....
        /*0380*/ 	.word	0x000071c0
        /*0384*/ 	.word	0x00000003
        /*0388*/ 	.word	0x00000068
        /*038c*/ 	.short	0x010a
        /*038e*/ 	.byte	0x3f
	.zero		1


	//   ....[48]....
        /*0390*/ 	.word	0x00007200
        /*0394*/ 	.word	0x00000003
        /*0398*/ 	.word	0x00000070
        /*039c*/ 	.short	0x010a
        /*039e*/ 	.byte	0x3f
	.zero		1


	//   ....[49]....
        /*03a0*/ 	.word	0x00007250
        /*03a4*/ 	.word	0x00000003
        /*03a8*/ 	.word	0x00000078
        /*03ac*/ 	.short	0x010a
        /*03ae*/ 	.byte	0x3f
	.zero		1


	//   ....[50]....
        /*03b0*/ 	.word	0x00007570
        /*03b4*/ 	.word	0x0000000f
        /*03b8*/ 	.word	0x00000020
        /*03bc*/ 	.short	0x010a
        /*03be*/ 	.byte	0x3f
	.zero		1


	//   ....[51]....
        /*03c0*/ 	.word	0x00007930
        /*03c4*/ 	.word	0x00000005
        /*03c8*/ 	.word	0x00000088
        /*03cc*/ 	.short	0x0101
        /*03ce*/ 	.byte	0x3f
	.zero		1


	//   ....[52]....
        /*03d0*/ 	.word	0x00008040
        /*03d4*/ 	.word	0x00000007
        /*03d8*/ 	.word	0x00000000
        /*03dc*/ 	.short	0x010a
        /*03de*/ 	.byte	0x3f
	.zero		1


	//   ....[53]....
        /*03e0*/ 	.word	0x000080c0
        /*03e4*/ 	.word	0x00000006
        /*03e8*/ 	.word	0x00000000
        /*03ec*/ 	.short	0x010a
        /*03ee*/ 	.byte	0x3f
	.zero		1


	//   ....[54]....
        /*03f0*/ 	.word	0x00008150
        /*03f4*/ 	.word	0x00000007
        /*03f8*/ 	.word	0x00000000
        /*03fc*/ 	.short	0x010a
        /*03fe*/ 	.byte	0x3f
	.zero		1


	//   ....[55]....
        /*0400*/ 	.word	0x000081e0
        /*0404*/ 	.word	0x00000005
        /*0408*/ 	.word	0x00000000
        /*040c*/ 	.short	0x010a
        /*040e*/ 	.byte	0x3f
	.zero		1


	//   ....[56]....
        /*0410*/ 	.word	0x00008240
        /*0414*/ 	.word	0x00000003
        /*0418*/ 	.word	0x00000000
        /*041c*/ 	.short	0x010a
        /*041e*/ 	.byte	0x3f
	.zero		1


	//   ....[57]....
        /*0420*/ 	.word	0x000082a0
        /*0424*/ 	.word	0x00000004
        /*0428*/ 	.word	0x00000000
        /*042c*/ 	.short	0x010a
        /*042e*/ 	.byte	0x3f
	.zero		1


	//   ....[58]....
        /*0430*/ 	.word	0x00008300
        /*0434*/ 	.word	0x00000005
        /*0438*/ 	.word	0x00000040
        /*043c*/ 	.short	0x010a
        /*043e*/ 	.byte	0x3f
	.zero		1


	//   ....[59]....
        /*0440*/ 	.word	0x00008350
        /*0444*/ 	.word	0x00000004
        /*0448*/ 	.word	0x00000040
        /*044c*/ 	.short	0x010a
        /*044e*/ 	.byte	0x3f
	.zero		1


	//   ....[60]....
        /*0450*/ 	.word	0x000083a0
        /*0454*/ 	.word	0x00000004
        /*0458*/ 	.word	0x00000040
        /*045c*/ 	.short	0x010a
        /*045e*/ 	.byte	0x3f
	.zero		1


	//   ....[61]....
        /*0460*/ 	.word	0x000083f0
        /*0464*/ 	.word	0x00000005
        /*0468*/ 	.word	0x00000040
        /*046c*/ 	.short	0x010a
        /*046e*/ 	.byte	0x3f
	.zero		1


	//   ....[62]....
        /*0470*/ 	.word	0x00008450
        /*0474*/ 	.word	0x00000003
        /*0478*/ 	.word	0x00000088
        /*047c*/ 	.short	0x010a
        /*047e*/ 	.byte	0x3f
	.zero		1


	//   ....[63]....
        /*0480*/ 	.word	0x000084b0
        /*0484*/ 	.word	0x00000005
        /*0488*/ 	.word	0x00000060
        /*048c*/ 	.short	0x010a
        /*048e*/ 	.byte	0x3f
	.zero		1


	//   ....[64]....
        /*0490*/ 	.word	0x00008510
        /*0494*/ 	.word	0x00000005
        /*0498*/ 	.word	0x00000068
        /*049c*/ 	.short	0x010a
        /*049e*/ 	.byte	0x3f
	.zero		1


	//   ....[65]....
        /*04a0*/ 	.word	0x00008570
        /*04a4*/ 	.word	0x00000005
        /*04a8*/ 	.word	0x00000070
        /*04ac*/ 	.short	0x010a
        /*04ae*/ 	.byte	0x3f
	.zero		1


	//   ....[66]....
        /*04b0*/ 	.word	0x000085d0
        /*04b4*/ 	.word	0x00000005
        /*04b8*/ 	.word	0x00000078
        /*04bc*/ 	.short	0x010a
        /*04be*/ 	.byte	0x3f
	.zero		1


	//   ....[67]....
        /*04c0*/ 	.word	0x00008620
        /*04c4*/ 	.word	0x00000003
        /*04c8*/ 	.word	0x00000060
        /*04cc*/ 	.short	0x010a
        /*04ce*/ 	.byte	0x3f
	.zero		1


	//   ....[68]....
        /*04d0*/ 	.word	0x00008670
        /*04d4*/ 	.word	0x00000003
        /*04d8*/ 	.word	0x00000068
        /*04dc*/ 	.short	0x010a
        /*04de*/ 	.byte	0x3f
	.zero		1


	//   ....[69]....
        /*04e0*/ 	.word	0x000086c0
        /*04e4*/ 	.word	0x00000003
        /*04e8*/ 	.word	0x00000070
        /*04ec*/ 	.short	0x010a
        /*04ee*/ 	.byte	0x3f
	.zero		1


	//   ....[70]....
        /*04f0*/ 	.word	0x00008790
        /*04f4*/ 	.word	0x0000000f
        /*04f8*/ 	.word	0x00000020
        /*04fc*/ 	.short	0x010a
        /*04fe*/ 	.byte	0x3f
	.zero		1


	//   ....[71]....
        /*0500*/ 	.word	0x00008860
        /*0504*/ 	.word	0x00000007
        /*0508*/ 	.word	0x00000000
        /*050c*/ 	.short	0x010a
        /*050e*/ 	.byte	0x3f
	.zero		1


	//   ....[72]....
        /*0510*/ 	.word	0x000088b0
        /*0514*/ 	.word	0x00000006
        /*0518*/ 	.word	0x00000000
        /*051c*/ 	.short	0x010a
        /*051e*/ 	.byte	0x3f
	.zero		1


	//   ....[73]....
        /*0520*/ 	.word	0x00008900
        /*0524*/ 	.word	0x00000007
        /*0528*/ 	.word	0x00000000
        /*052c*/ 	.short	0x010a
        /*052e*/ 	.byte	0x3f
	.zero		1


	//----- nvinfo : EIATTR_NUM_MBARRIERS
	.align		4
.L_38:
        /*0530*/ 	.byte	0x03, 0x38
        /*0532*/ 	.short	0x0012


	//----- nvinfo : EIATTR_EXIT_INSTR_OFFSETS
	.align		4
        /*0534*/ 	.byte	0x04, 0x1c
        /*0536*/ 	.short	(.L_40 - .L_39)


	//   ....[0]....
.L_39:
        /*0538*/ 	.word	0x00008230


	//----- nvinfo : EIATTR_MAX_THREADS
	.align		4
.L_40:
        /*053c*/ 	.byte	0x04, 0x05
        /*053e*/ 	.short	(.L_42 - .L_41)
.L_41:
        /*0540*/ 	.word	0x00000180
        /*0544*/ 	.word	0x00000001
        /*0548*/ 	.word	0x00000001


	//----- nvinfo : EIATTR_CRS_STACK_SIZE
	.align		4
.L_42:
        /*054c*/ 	.byte	0x04, 0x1e
        /*054e*/ 	.short	(.L_44 - .L_43)
.L_43:
        /*0550*/ 	.word	0x00000000


	//----- nvinfo : EIATTR_CBANK_PARAM_SIZE
	.align		4
.L_44:
        /*0554*/ 	.byte	0x03, 0x19
        /*0556*/ 	.short	0x0770


	//----- nvinfo : EIATTR_PARAM_CBANK
	.align		4
        /*0558*/ 	.byte	0x04, 0x0a
        /*055a*/ 	.short	(.L_46 - .L_45)
	.align		4
.L_45:
        /*055c*/ 	.word	index@(.nv.constant0._ZN7cutlass13device_kernelINS_4gemm6kernel13GemmUniversalIN4cute5tupleIJiiiiEEENS1_10collective13CollectiveMmaINS1_34MainloopSm90TmaGmmaWarpSpecializedILi4ENS5_IJNS4_1CILi1EEESB_SB_EEENS1_35KernelTmaWarpSpecializedCooperativeEEENS5_IJNSA_ILi256EEENSA_ILi64EEESG_EEENS_10bfloat16_tENS5_IJlSB_lEEESI_SJ_NS4_8TiledMMAINS4_8MMA_AtomIJNS4_4SM904GMMA27MMA_64x64x16_F32BF16BF16_SSILNSN_5MajorE0ELSP_0ELNSN_7ScaleInE1ELSQ_1EEEEEENS4_6LayoutINS5_IJNSA_ILi2EEESB_SB_EEENS5_IJSB_NSA_ILi0EEESW_EEEEENS5_IJNS4_10UnderscoreESZ_SZ_EEEEENS4_13SM90_TMA_LOADENS4_14ComposedLayoutINS4_7SwizzleILi3ELi4ELi3EEENS4_18smem_ptr_flag_bitsILi16EEENST_INS5_IJNSA_ILi8EEESG_EEENS5_IJSG_SB_EEEEEEEvNS4_8identityES12_S1C_vS1D_EENS_8epilogue10collective18CollectiveEpilogueINS1F_22Sm90TmaWarpSpecializedILi4ELi2ELi16ELb1ELb0EEEJSH_NS5_IJNSA_ILi128EEENSA_ILi32EEEEEESI_SJ_SI_SJ_NS1F_6fusion15FusionCallbacksIS1J_NS1N_17LinCombPerRowBiasISI_fSI_SI_fLi8ELNS_15FloatRoundStyleE2EEESH_S1M_JEEES12_NS13_INS14_ILi2ELi4ELi3EEES17_NST_INS5_IJS18_S1L_EEENS5_IJS1L_SB_EEEEEEENS4_17SM75_U32x4_LDSM_NENS4_14SM90_TMA_STOREES1X_NS4_17SM90_U32x4_STSM_NENS4_9Copy_AtomIJS20_NS_6half_tEEEEvEEEvvEEEEvNT_6ParamsE)
        /*0560*/ 	.short	0x0210
        /*0562*/ 	.short	0x0770


	//----- nvinfo : EIATTR_SW_WAR
	.align		4
.L_46:
        /*0564*/ 	.byte	0x04, 0x36
        /*0566*/ 	.short	(.L_48 - .L_47)
.L_47:
        /*0568*/ 	.word	0x00000008
.L_48:


//--------------------- .nv.callgraph             --------------------------
	.section	.nv.callgraph,"",@"SHT_CUDA_CALLGRAPH"
	.align	4
	.sectionentsize	8
	.align		4
        /*0000*/ 	.word	0x00000000
	.align		4
        /*0004*/ 	.word	0xffffffff
	.align		4
        /*0008*/ 	.word	index@(_ZN7cutlass13device_kernelINS_4gemm6kernel13GemmUniversalIN4cute5tupleIJiiiiEEENS1_10collective13CollectiveMmaINS1_34MainloopSm90TmaGmmaWarpSpecializedILi4ENS5_IJNS4_1CILi1EEESB_SB_EEENS1_35KernelTmaWarpSpecializedCooperativeEEENS5_IJNSA_ILi256EEENSA_ILi64EEESG_EEENS_10bfloat16_tENS5_IJlSB_lEEESI_SJ_NS4_8TiledMMAINS4_8MMA_AtomIJNS4_4SM904GMMA27MMA_64x64x16_F32BF16BF16_SSILNSN_5MajorE0ELSP_0ELNSN_7ScaleInE1ELSQ_1EEEEEENS4_6LayoutINS5_IJNSA_ILi2EEESB_SB_EEENS5_IJSB_NSA_ILi0EEESW_EEEEENS5_IJNS4_10UnderscoreESZ_SZ_EEEEENS4_13SM90_TMA_LOADENS4_14ComposedLayoutINS4_7SwizzleILi3ELi4ELi3EEENS4_18smem_ptr_flag_bitsILi16EEENST_INS5_IJNSA_ILi8EEESG_EEENS5_IJSG_SB_EEEEEEEvNS4_8identityES12_S1C_vS1D_EENS_8epilogue10collective18CollectiveEpilogueINS1F_22Sm90TmaWarpSpecializedILi4ELi2ELi16ELb1ELb0EEEJSH_NS5_IJNSA_ILi128EEENSA_ILi32EEEEEESI_SJ_SI_SJ_NS1F_6fusion15FusionCallbacksIS1J_NS1N_17LinCombPerRowBiasISI_fSI_SI_fLi8ELNS_15FloatRoundStyleE2EEESH_S1M_JEEES12_NS13_INS14_ILi2ELi4ELi3EEES17_NST_INS5_IJS18_S1L_EEENS5_IJS1L_SB_EEEEEEENS4_17SM75_U32x4_LDSM_NENS4_14SM90_TMA_STOREES1X_NS4_17SM90_U32x4_STSM_NENS4_9Copy_AtomIJS20_NS_6half_tEEEEvEEEvvEEEEvNT_6ParamsE)
	.align		4
        /*000c*/ 	.word	index@(__assertfail)
	.align		4
        /*0010*/ 	.word	0x00000000
	.align		4
        /*0014*/ 	.word	0xfffffffe
	.align		4
        /*0018*/ 	.word	0x00000000
	.align		4
        /*001c*/ 	.word	0xfffffffd
	.align		4
        /*0020*/ 	.word	0x00000000
	.align		4
        /*0024*/ 	.word	0xfffffffc


//--------------------- .nv.constant4             --------------------------
	.section	.nv.constant4,"a",@progbits
	.align	8
	.align		8
.nv.constant4:
        /*0000*/ 	.dword	__assertfail
	.align		8
        /*0008*/ 	.dword	__unnamed_1
	.align		8
        /*0010*/ 	.dword	__unnamed_2
	.align		8
        /*0018*/ 	.dword	_ZN39_INTERNAL_13357924_4_k_cu_76f9ab83_37034cuda3std3__45__cpo5beginE
	.align		8
        /*0020*/ 	.dword	_ZN39_INTERNAL_13357924_4_k_cu_76f9ab83_37034cuda3std3__45__cpo3endE
	.align		8
        /*0028*/ 	.dword	_ZN39_INTERNAL_13357924_4_k_cu_76f9ab83_37034cuda3std3__45__cpo6cbeginE
	.align		8
        /*0030*/ 	.dword	_ZN39_INTERNAL_13357924_4_k_cu_76f9ab83_37034cuda3std3__45__cpo4cendE
	.align		8
        /*0038*/ 	.dword	_ZN39_INTERNAL_13357924_4_k_cu_76f9ab83_37034cuda3std3__441_GLOBAL__N__13357924_4_k_cu_76f9ab83_37036ignoreE
	.align		8
        /*0040*/ 	.dword	_ZN39_INTERNAL_13357924_4_k_cu_76f9ab83_37034cuda3std3__419piecewise_constructE
	.align		8
        /*0048*/ 	.dword	_ZN39_INTERNAL_13357924_4_k_cu_76f9ab83_37034cuda3std3__48in_placeE
	.align		8
        /*0050*/ 	.dword	_ZN39_INTERNAL_13357924_4_k_cu_76f9ab83_37034cuda3std6ranges3__45__cpo4swapE
	.align		8
        /*0058*/ 	.dword	_ZN39_INTERNAL_13357924_4_k_cu_76f9ab83_37034cuda3std6ranges3__45__cpo9iter_moveE
	.align		8
        /*0060*/ 	.dword	_ZN39_INTERNAL_13357924_4_k_cu_76f9ab83_37034cute7productE
	.align		8
        /*0068*/ 	.dword	_ZN39_INTERNAL_13357924_4_k_cu_76f9ab83_37034cute1_E
	.align		8
        /*0070*/ 	.dword	$str$22
	.align		8
        /*0078*/ 	.dword	$str$23
	.align		8
        /*0080*/ 	.dword	$str$26
	.align		8
        /*0088*/ 	.dword	$str$27


//--------------------- .text._ZN7cutlass13device_kernelINS_4gemm6kernel13GemmUniversalIN4cute5tupleIJiiiiEEENS1_10collective13CollectiveMmaINS1_34MainloopSm90TmaGmmaWarpSpecializedILi4ENS5_IJNS4_1CILi1EEESB_SB_EEENS1_35KernelTmaWarpSpecializedCooperativeEEENS5_IJNSA_ILi256EEENSA_ILi64EEESG_EEENS_10bfloat16_tENS5_IJlSB_lEEESI_SJ_NS4_8TiledMMAINS4_8MMA_AtomIJNS4_4SM904GMMA27MMA_64x64x16_F32BF16BF16_SSILNSN_5MajorE0ELSP_0ELNSN_7ScaleInE1ELSQ_1EEEEEENS4_6LayoutINS5_IJNSA_ILi2EEESB_SB_EEENS5_IJSB_NSA_ILi0EEESW_EEEEENS5_IJNS4_10UnderscoreESZ_SZ_EEEEENS4_13SM90_TMA_LOADENS4_14ComposedLayoutINS4_7SwizzleILi3ELi4ELi3EEENS4_18smem_ptr_flag_bitsILi16EEENST_INS5_IJNSA_ILi8EEESG_EEENS5_IJSG_SB_EEEEEEEvNS4_8identityES12_S1C_vS1D_EENS_8epilogue10collective18CollectiveEpilogueINS1F_22Sm90TmaWarpSpecializedILi4ELi2ELi16ELb1ELb0EEEJSH_NS5_IJNSA_ILi128EEENSA_ILi32EEEEEESI_SJ_SI_SJ_NS1F_6fusion15FusionCallbacksIS1J_NS1N_17LinCombPerRowBiasISI_fSI_SI_fLi8ELNS_15FloatRoundStyleE2EEESH_S1M_JEEES12_NS13_INS14_ILi2ELi4ELi3EEES17_NST_INS5_IJS18_S1L_EEENS5_IJS1L_SB_EEEEEEENS4_17SM75_U32x4_LDSM_NENS4_14SM90_TMA_STOREES1X_NS4_17SM90_U32x4_STSM_NENS4_9Copy_AtomIJS20_NS_6half_tEEEEvEEEvvEEEEvNT_6ParamsE --------------------------
	.section	.text._ZN7cutlass13device_kernelINS_4gemm6kernel13GemmUniversalIN4cute5tupleIJiiiiEEENS1_10collective13CollectiveMmaINS1_34MainloopSm90TmaGmmaWarpSpecializedILi4ENS5_IJNS4_1CILi1EEESB_SB_EEENS1_35KernelTmaWarpSpecializedCooperativeEEENS5_IJNSA_ILi256EEENSA_ILi64EEESG_EEENS_10bfloat16_tENS5_IJlSB_lEEESI_SJ_NS4_8TiledMMAINS4_8MMA_AtomIJNS4_4SM904GMMA27MMA_64x64x16_F32BF16BF16_SSILNSN_5MajorE0ELSP_0ELNSN_7ScaleInE1ELSQ_1EEEEEENS4_6LayoutINS5_IJNSA_ILi2EEESB_SB_EEENS5_IJSB_NSA_ILi0EEESW_EEEEENS5_IJNS4_10UnderscoreESZ_SZ_EEEEENS4_13SM90_TMA_LOADENS4_14ComposedLayoutINS4_7SwizzleILi3ELi4ELi3EEENS4_18smem_ptr_flag_bitsILi16EEENST_INS5_IJNSA_ILi8EEESG_EEENS5_IJSG_SB_EEEEEEEvNS4_8identityES12_S1C_vS1D_EENS_8epilogue10collective18CollectiveEpilogueINS1F_22Sm90TmaWarpSpecializedILi4ELi2ELi16ELb1ELb0EEEJSH_NS5_IJNSA_ILi128EEENSA_ILi32EEEEEESI_SJ_SI_SJ_NS1F_6fusion15FusionCallbacksIS1J_NS1N_17LinCombPerRowBiasISI_fSI_SI_fLi8ELNS_15FloatRoundStyleE2EEESH_S1M_JEEES12_NS13_INS14_ILi2ELi4ELi3EEES17_NST_INS5_IJS18_S1L_EEENS5_IJS1L_SB_EEEEEEENS4_17SM75_U32x4_LDSM_NENS4_14SM90_TMA_STOREES1X_NS4_17SM90_U32x4_STSM_NENS4_9Copy_AtomIJS20_NS_6half_tEEEEvEEEvvEEEEvNT_6ParamsE,"ax",@progbits
	.align	128
.text._ZN7cutlass13device_kernelINS_4gemm6kernel13GemmUniversalIN4cute5tupleIJiiiiEEENS1_10collective13CollectiveMmaINS1_34MainloopSm90TmaGmmaWarpSpecializedILi4ENS5_IJNS4_1CILi1EEESB_SB_EEENS1_35KernelTmaWarpSpecializedCooperativeEEENS5_IJNSA_ILi256EEENSA_ILi64EEESG_EEENS_10bfloat16_tENS5_IJlSB_lEEESI_SJ_NS4_8TiledMMAINS4_8MMA_AtomIJNS4_4SM904GMMA27MMA_64x64x16_F32BF16BF16_SSILNSN_5MajorE0ELSP_0ELNSN_7ScaleInE1ELSQ_1EEEEEENS4_6LayoutINS5_IJNSA_ILi2EEESB_SB_EEENS5_IJSB_NSA_ILi0EEESW_EEEEENS5_IJNS4_10UnderscoreESZ_SZ_EEEEENS4_13SM90_TMA_LOADENS4_14ComposedLayoutINS4_7SwizzleILi3ELi4ELi3EEENS4_18smem_ptr_flag_bitsILi16EEENST_INS5_IJNSA_ILi8EEESG_EEENS5_IJSG_SB_EEEEEEEvNS4_8identityES12_S1C_vS1D_EENS_8epilogue10collective18CollectiveEpilogueINS1F_22Sm90TmaWarpSpecializedILi4ELi2ELi16ELb1ELb0EEEJSH_NS5_IJNSA_ILi128EEENSA_ILi32EEEEEESI_SJ_SI_SJ_NS1F_6fusion15FusionCallbacksIS1J_NS1N_17LinCombPerRowBiasISI_fSI_SI_fLi8ELNS_15FloatRoundStyleE2EEESH_S1M_JEEES12_NS13_INS14_ILi2ELi4ELi3EEES17_NST_INS5_IJS18_S1L_EEENS5_IJS1L_SB_EEEEEEENS4_17SM75_U32x4_LDSM_NENS4_14SM90_TMA_STOREES1X_NS4_17SM90_U32x4_STSM_NENS4_9Copy_AtomIJS20_NS_6half_tEEEEvEEEvvEEEEvNT_6ParamsE:
        .type           _ZN7cutlass13device_kernelINS_4gemm6kernel13GemmUniversalIN4cute5tupleIJiiiiEEENS1_10collective13CollectiveMmaINS1_34MainloopSm90TmaGmmaWarpSpecializedILi4ENS5_IJNS4_1CILi1EEESB_SB_EEENS1_35KernelTmaWarpSpecializedCooperativeEEENS5_IJNSA_ILi256EEENSA_ILi64EEESG_EEENS_10bfloat16_tENS5_IJlSB_lEEESI_SJ_NS4_8TiledMMAINS4_8MMA_AtomIJNS4_4SM904GMMA27MMA_64x64x16_F32BF16BF16_SSILNSN_5MajorE0ELSP_0ELNSN_7ScaleInE1ELSQ_1EEEEEENS4_6LayoutINS5_IJNSA_ILi2EEESB_SB_EEENS5_IJSB_NSA_ILi0EEESW_EEEEENS5_IJNS4_10UnderscoreESZ_SZ_EEEEENS4_13SM90_TMA_LOADENS4_14ComposedLayoutINS4_7SwizzleILi3ELi4ELi3EEENS4_18smem_ptr_flag_bitsILi16EEENST_INS5_IJNSA_ILi8EEESG_EEENS5_IJSG_SB_EEEEEEEvNS4_8identityES12_S1C_vS1D_EENS_8epilogue10collective18CollectiveEpilogueINS1F_22Sm90TmaWarpSpecializedILi4ELi2ELi16ELb1ELb0EEEJSH_NS5_IJNSA_ILi128EEENSA_ILi32EEEEEESI_SJ_SI_SJ_NS1F_6fusion15FusionCallbacksIS1J_NS1N_17LinCombPerRowBiasISI_fSI_SI_fLi8ELNS_15FloatRoundStyleE2EEESH_S1M_JEEES12_NS13_INS14_ILi2ELi4ELi3EEES17_NST_INS5_IJS18_S1L_EEENS5_IJS1L_SB_EEEEEEENS4_17SM75_U32x4_LDSM_NENS4_14SM90_TMA_STOREES1X_NS4_17SM90_U32x4_STSM_NENS4_9Copy_AtomIJS20_NS_6half_tEEEEvEEEvvEEEEvNT_6ParamsE,@function
        .size           _ZN7cutlass13device_kernelINS_4gemm6kernel13GemmUniversalIN4cute5tupleIJiiiiEEENS1_10collective13CollectiveMmaINS1_34MainloopSm90TmaGmmaWarpSpecializedILi4ENS5_IJNS4_1CILi1EEESB_SB_EEENS1_35KernelTmaWarpSpecializedCooperativeEEENS5_IJNSA_ILi256EEENSA_ILi64EEESG_EEENS_10bfloat16_tENS5_IJlSB_lEEESI_SJ_NS4_8TiledMMAINS4_8MMA_AtomIJNS4_4SM904GMMA27MMA_64x64x16_F32BF16BF16_SSILNSN_5MajorE0ELSP_0ELNSN_7ScaleInE1ELSQ_1EEEEEENS4_6LayoutINS5_IJNSA_ILi2EEESB_SB_EEENS5_IJSB_NSA_ILi0EEESW_EEEEENS5_IJNS4_10UnderscoreESZ_SZ_EEEEENS4_13SM90_TMA_LOADENS4_14ComposedLayoutINS4_7SwizzleILi3ELi4ELi3EEENS4_18smem_ptr_flag_bitsILi16EEENST_INS5_IJNSA_ILi8EEESG_EEENS5_IJSG_SB_EEEEEEEvNS4_8identityES12_S1C_vS1D_EENS_8epilogue10collective18CollectiveEpilogueINS1F_22Sm90TmaWarpSpecializedILi4ELi2ELi16ELb1ELb0EEEJSH_NS5_IJNSA_ILi128EEENSA_ILi32EEEEEESI_SJ_SI_SJ_NS1F_6fusion15FusionCallbacksIS1J_NS1N_17LinCombPerRowBiasISI_fSI_SI_fLi8ELNS_15FloatRoundStyleE2EEESH_S1M_JEEES12_NS13_INS14_ILi2ELi4ELi3EEES17_NST_INS5_IJS18_S1L_EEENS5_IJS1L_SB_EEEEEEENS4_17SM75_U32x4_LDSM_NENS4_14SM90_TMA_STOREES1X_NS4_17SM90_U32x4_STSM_NENS4_9Copy_AtomIJS20_NS_6half_tEEEEvEEEvvEEEEvNT_6ParamsE,(.L_x_189 - _ZN7cutlass13device_kernelINS_4gemm6kernel13GemmUniversalIN4cute5tupleIJiiiiEEENS1_10collective13CollectiveMmaINS1_34MainloopSm90TmaGmmaWarpSpecializedILi4ENS5_IJNS4_1CILi1EEESB_SB_EEENS1_35KernelTmaWarpSpecializedCooperativeEEENS5_IJNSA_ILi256EEENSA_ILi64EEESG_EEENS_10bfloat16_tENS5_IJlSB_lEEESI_SJ_NS4_8TiledMMAINS4_8MMA_AtomIJNS4_4SM904GMMA27MMA_64x64x16_F32BF16BF16_SSILNSN_5MajorE0ELSP_0ELNSN_7ScaleInE1ELSQ_1EEEEEENS4_6LayoutINS5_IJNSA_ILi2EEESB_SB_EEENS5_IJSB_NSA_ILi0EEESW_EEEEENS5_IJNS4_10UnderscoreESZ_SZ_EEEEENS4_13SM90_TMA_LOADENS4_14ComposedLayoutINS4_7SwizzleILi3ELi4ELi3EEENS4_18smem_ptr_flag_bitsILi16EEENST_INS5_IJNSA_ILi8EEESG_EEENS5_IJSG_SB_EEEEEEEvNS4_8identityES12_S1C_vS1D_EENS_8epilogue10collective18CollectiveEpilogueINS1F_22Sm90TmaWarpSpecializedILi4ELi2ELi16ELb1ELb0EEEJSH_NS5_IJNSA_ILi128EEENSA_ILi32EEEEEESI_SJ_SI_SJ_NS1F_6fusion15FusionCallbacksIS1J_NS1N_17LinCombPerRowBiasISI_fSI_SI_fLi8ELNS_15FloatRoundStyleE2EEESH_S1M_JEEES12_NS13_INS14_ILi2ELi4ELi3EEES17_NST_INS5_IJS18_S1L_EEENS5_IJS1L_SB_EEEEEEENS4_17SM75_U32x4_LDSM_NENS4_14SM90_TMA_STOREES1X_NS4_17SM90_U32x4_STSM_NENS4_9Copy_AtomIJS20_NS_6half_tEEEEvEEEvvEEEEvNT_6ParamsE)
        .other          _ZN7cutlass13device_kernelINS_4gemm6kernel13GemmUniversalIN4cute5tupleIJiiiiEEENS1_10collective13CollectiveMmaINS1_34MainloopSm90TmaGmmaWarpSpecializedILi4ENS5_IJNS4_1CILi1EEESB_SB_EEENS1_35KernelTmaWarpSpecializedCooperativeEEENS5_IJNSA_ILi256EEENSA_ILi64EEESG_EEENS_10bfloat16_tENS5_IJlSB_lEEESI_SJ_NS4_8TiledMMAINS4_8MMA_AtomIJNS4_4SM904GMMA27MMA_64x64x16_F32BF16BF16_SSILNSN_5MajorE0ELSP_0ELNSN_7ScaleInE1ELSQ_1EEEEEENS4_6LayoutINS5_IJNSA_ILi2EEESB_SB_EEENS5_IJSB_NSA_ILi0EEESW_EEEEENS5_IJNS4_10UnderscoreESZ_SZ_EEEEENS4_13SM90_TMA_LOADENS4_14ComposedLayoutINS4_7SwizzleILi3ELi4ELi3EEENS4_18smem_ptr_flag_bitsILi16EEENST_INS5_IJNSA_ILi8EEESG_EEENS5_IJSG_SB_EEEEEEEvNS4_8identityES12_S1C_vS1D_EENS_8epilogue10collective18CollectiveEpilogueINS1F_22Sm90TmaWarpSpecializedILi4ELi2ELi16ELb1ELb0EEEJSH_NS5_IJNSA_ILi128EEENSA_ILi32EEEEEESI_SJ_SI_SJ_NS1F_6fusion15FusionCallbacksIS1J_NS1N_17LinCombPerRowBiasISI_fSI_SI_fLi8ELNS_15FloatRoundStyleE2EEESH_S1M_JEEES12_NS13_INS14_ILi2ELi4ELi3EEES17_NST_INS5_IJS18_S1L_EEENS5_IJS1L_SB_EEEEEEENS4_17SM75_U32x4_LDSM_NENS4_14SM90_TMA_STOREES1X_NS4_17SM90_U32x4_STSM_NENS4_9Copy_AtomIJS20_NS_6half_tEEEEvEEEvvEEEEvNT_6ParamsE,@"STO_CUDA_ENTRY STV_DEFAULT"
_ZN7cutlass13device_kernelINS_4gemm6kernel13GemmUniversalIN4cute5tupleIJiiiiEEENS1_10collective13CollectiveMmaINS1_34MainloopSm90TmaGmmaWarpSpecializedILi4ENS5_IJNS4_1CILi1EEESB_SB_EEENS1_35KernelTmaWarpSpecializedCooperativeEEENS5_IJNSA_ILi256EEENSA_ILi64EEESG_EEENS_10bfloat16_tENS5_IJlSB_lEEESI_SJ_NS4_8TiledMMAINS4_8MMA_AtomIJNS4_4SM904GMMA27MMA_64x64x16_F32BF16BF16_SSILNSN_5MajorE0ELSP_0ELNSN_7ScaleInE1ELSQ_1EEEEEENS4_6LayoutINS5_IJNSA_ILi2EEESB_SB_EEENS5_IJSB_NSA_ILi0EEESW_EEEEENS5_IJNS4_10UnderscoreESZ_SZ_EEEEENS4_13SM90_TMA_LOADENS4_14ComposedLayoutINS4_7SwizzleILi3ELi4ELi3EEENS4_18smem_ptr_flag_bitsILi16EEENST_INS5_IJNSA_ILi8EEESG_EEENS5_IJSG_SB_EEEEEEEvNS4_8identityES12_S1C_vS1D_EENS_8epilogue10collective18CollectiveEpilogueINS1F_22Sm90TmaWarpSpecializedILi4ELi2ELi16ELb1ELb0EEEJSH_NS5_IJNSA_ILi128EEENSA_ILi32EEEEEESI_SJ_SI_SJ_NS1F_6fusion15FusionCallbacksIS1J_NS1N_17LinCombPerRowBiasISI_fSI_SI_fLi8ELNS_15FloatRoundStyleE2EEESH_S1M_JEEES12_NS13_INS14_ILi2ELi4ELi3EEES17_NST_INS5_IJS18_S1L_EEENS5_IJS1L_SB_EEEEEEENS4_17SM75_U32x4_LDSM_NENS4_14SM90_TMA_STOREES1X_NS4_17SM90_U32x4_STSM_NENS4_9Copy_AtomIJS20_NS_6half_tEEEEvEEEvvEEEEvNT_6ParamsE:
[----:B------:R-:W1:Y:S01]  /*0000*/  LDC R1, c[0x0][0x28] ;  /* 0x00000a00ff017b82 */ /* 0x000e620000000800 */
[----:B------:R-:W2:Y:S07]  /*0010*/  S2R R18, SR_TID.X ;  /* 0x0000000000127919 */ /* 0x000eae0000002100 */
[----:B------:R-:W3:Y:S01]  /*0020*/  LDC.64 R4, c[0x0][0x588] ;  /* 0x00016200ff047b82 */ /* 0x000ee20000000a00 */
[----:B------:R-:W-:Y:S01]  /*0030*/  ELECT P0, URZ, PT ;  /* 0x00000000003f782f */ /* 0x000fe20003800000 */
[----:B------:R-:W-:Y:S01]  /*0040*/  BSSY B0, `(.L_x_0) ;  /* 0x0000016000007945 */ /* 0x000fe20003800000 */
[----:B--2---:R-:W-:-:S02]  /*0050*/  SHF.R.U32.HI R11, RZ, 0x5, R18 ;  /* 0x00000005ff0b7819 */ /* 0x004fc40000011612 */
[----:B------:R-:W-:-:S03]  /*0060*/  SHF.R.U32.HI R2, RZ, 0x7, R18 ;  /* 0x00000007ff027819 */ /* 0x000fc60000011612 */
[----:B------:R-:W2:Y:S04]  /*0070*/  SHFL.IDX PT, R0, R11, RZ, 0x1f ;  /* 0x00001fff0b007589 */ /* 0x000ea800000e0000 */
[----:B------:R4:W1:Y:S01]  /*0080*/  SHFL.IDX PT, R9, R2, RZ, 0x1f ;  /* 0x00001fff02097589 */ /* 0x00086200000e0000 */
[----:B--2---:R-:W-:Y:S02]  /*0090*/  ISETP.NE.OR P0, PT, R0, RZ, !P0 ;  /* 0x000000ff0000720c */ /* 0x004fe40004705670 */
[----:B------:R-:W-:-:S11]  /*00a0*/  SHF.R.S32.HI R3, RZ, 0x1f, R0 ;  /* 0x0000001fff037819 */ /* 0x000fd60000011400 */
[----:B-1-34-:R-:W-:Y:S05]  /*00b0*/  @P0 BRA `(.L_x_1) ;  /* 0x0000000000380947 */ /* 0x01afea0003800000 */
[----:B------:R-:W-:Y:S02]  /*00c0*/  ULDC.64 UR4, c[0x0][0x198] ;  /* 0x0000660000047ab9 */ /* 0x000fe40000000a00 */
[----:B------:R-:W-:Y:S02]  /*00d0*/  UIADD3 UR6, UP0, UR4, 0xf0, URZ ;  /* 0x000000f004067890 */ /* 0x000fe4000ff1e03f */
[----:B------:R-:W-:Y:S02]  /*00e0*/  UIADD3 UR8, UP1, UR4, 0x1f0, URZ ;  /* 0x000001f004087890 */ /* 0x000fe4000ff3e03f */
[----:B------:R-:W-:Y:S02]  /*00f0*/  UIADD3 UR10, UP2, UR4, 0x3f0, URZ ;  /* 0x000003f0040a7890 */ /* 0x000fe4000ff5e03f */
[----:B------:R-:W-:Y:S02]  /*0100*/  UIADD3 UR4, UP3, UR4, 0x4f0, URZ ;  /* 0x000004f004047890 */ /* 0x000fe4000ff7e03f */
[----:B------:R-:W-:-:S02]  /*0110*/  UIADD3.X UR7, URZ, UR5, URZ, UP0, !UPT ;  /* 0x000000053f077290 */ /* 0x000fc400087fe43f */
[----:B------:R-:W-:Y:S02]  /*0120*/  UIADD3.X UR9, URZ, UR5, URZ, UP1, !UPT ;  /* 0x000000053f097290 */ /* 0x000fe40008ffe43f */
[----:B------:R-:W-:Y:S02]  /*0130*/  UIADD3.X UR11, URZ, UR5, URZ, UP2, !UPT ;  /* 0x000000053f0b7290 */ /* 0x000fe400097fe43f */
[----:B------:R-:W-:-:S03]  /*0140*/  UIADD3.X UR5, URZ, UR5, URZ, UP3, !UPT ;  /* 0x000000053f057290 */ /* 0x000fc60009ffe43f */
[----:B------:R1:W-:Y:S02]  /*0150*/  UTMACCTL.PF [UR6] ;  /* 0x00000000060079b9 */ /* 0x0003e40008040000 */
[----:B------:R1:W-:Y:S02]  /*0160*/  UTMACCTL.PF [UR8] ;  /* 0x00000000080079b9 */ /* 0x0003e40008040000 */
[----:B------:R1:W-:Y:S02]  /*0170*/  UTMACCTL.PF [UR10] ;  /* 0x000000000a0079b9 */ /* 0x0003e40008040000 */
[----:B------:R1:W-:Y:S02]  /*0180*/  UTMACCTL.PF [UR4] ;  /* 0x00000000040079b9 */ /* 0x0003e40008040000 */
[----:B-1----:R-:W-:Y:S01]  /*0190*/  NOP ;  /* 0x0000000000007918 */ /* 0x002fe20000000000 */
.L_x_1:
[----:B------:R-:W-:Y:S05]  /*01a0*/  BSYNC B0 ;  /* 0x0000000000007941 */ /* 0x000fea0003800000 */
.L_x_0:
[----:B------:R-:W-:Y:S01]  /*01b0*/  ULDC.64 UR4, c[0x0][0x590] ;  /* 0x0001640000047ab9 */ /* 0x000fe20000000a00 */
[----:B------:R-:W-:Y:S01]  /*01c0*/  LEA.HI R3, R3, R0, RZ, 0x2 ;  /* 0x0000000003037211 */ /* 0x000fe200078f10ff */
[----:B------:R-:W-:Y:S01]  /*01d0*/  ULDC.64 UR52, c[0x0][0x208] ;  /* 0x0000820000347ab9 */ /* 0x000fe20000000a00 */
[----:B------:R-:W-:Y:S01]  /*01e0*/  ISETP.NE.U32.AND P1, PT, RZ, UR4, PT ;  /* 0x00000004ff007c0c */ /* 0x000fe2000bf25070 */
[----:B------:R-:W-:Y:S01]  /*01f0*/  IMAD.MOV.U32 R6, RZ, RZ, R4 ;  /* 0x000000ffff067224 */ /* 0x000fe200078e0004 */
[----:B------:R-:W-:Y:S01]  /*0200*/  LOP3.LUT R3, R3, 0xfffffffc, RZ, 0xc0, !PT ;  /* 0xfffffffc03037812 */ /* 0x000fe200078ec0ff */
[----:B------:R-:W-:Y:S01]  /*0210*/  IMAD.MOV.U32 R7, RZ, RZ, R5 ;  /* 0x000000ffff077224 */ /* 0x000fe200078e0005 */
[----:B------:R-:W-:Y:S02]  /*0220*/  ISETP.NE.AND.EX P2, PT, RZ, UR5, PT, P1 ;  /* 0x00000005ff007c0c */ /* 0x000fe4000bf45310 */
[----:B------:R-:W-:Y:S01]  /*0230*/  PRMT R2, RZ, 0x7610, R2 ;  /* 0x00007610ff027816 */ /* 0x000fe20000000002 */
[----:B------:R-:W-:-:S10]  /*0240*/  IMAD.IADD R0, R0, 0x1, -R3 ;  /* 0x0000000100007824 */ /* 0x000fd400078e0a03 */
[----:B------:R-:W-:Y:S05]  /*0250*/  @P2 BRA `(.L_x_2) ;  /* 0x0000000000302947 */ /* 0x000fea0003800000 */
[----:B------:R-:W-:Y:S02]  /*0260*/  ULDC.64 UR6, c[0x0][0x588] ;  /* 0x0001620000067ab9 */ /* 0x000fe40000000a00 */
[----:B------:R-:W-:-:S04]  /*0270*/  ISETP.NE.U32.AND P0, PT, RZ, UR6, PT ;  /* 0x00000006ff007c0c */ /* 0x000fc8000bf05070 */
[----:B------:R-:W-:-:S13]  /*0280*/  ISETP.NE.AND.EX P0, PT, RZ, UR7, PT, P0 ;  /* 0x00000007ff007c0c */ /* 0x000fda000bf05300 */
[----:B------:R-:W-:Y:S05]  /*0290*/  @!P0 BRA `(.L_x_3) ;  /* 0x0000000000108947 */ /* 0x000fea0003800000 */
[----:B------:R-:W2:Y:S02]  /*02a0*/  LDG.E R2, desc[UR52][R6.64] ;  /* 0x0000003406027981 */ /* 0x000ea4000c1e1900 */
[----:B--2---:R-:W-:Y:S01]  /*02b0*/  FSETP.NEU.AND P3, PT, R2, RZ, PT ;  /* 0x000000ff0200720b */ /* 0x004fe20003f6d000 */
[----:B------:R-:W-:Y:S01]  /*02c0*/  IMAD.MOV.U32 R2, RZ, RZ, 0x1 ;  /* 0x00000001ff027424 */ /* 0x000fe200078e00ff */
[----:B------:R-:W-:Y:S11]  /*02d0*/  BRA `(.L_x_2) ;  /* 0x0000000000107947 */ /* 0x000ff60003800000 */
.L_x_3:
[----:B------:R-:W-:Y:S01]  /*02e0*/  ULDC UR6, c[0x0][0x580] ;  /* 0x0001600000067ab9 */ /* 0x000fe20000000800 */
[----:B------:R-:W-:Y:S01]  /*02f0*/  IMAD.MOV.U32 R2, RZ, RZ, 0x1 ;  /* 0x00000001ff027424 */ /* 0x000fe200078e00ff */
[----:B------:R-:W-:Y:S02]  /*0300*/  FSETP.NEU.AND P3, PT, RZ, UR6, PT ;  /* 0x00000006ff007c0b */ /* 0x000fe4000bf6d000 */
[----:B------:R-:W-:-:S11]  /*0310*/  CS2R R6, SRZ ;  /* 0x0000000000067805 */ /* 0x000fd6000001ff00 */
.L_x_2:
[----:B------:R-:W-:Y:S01]  /*0320*/  ISETP.NE.U32.AND P0, PT, R6, RZ, PT ;  /* 0x000000ff0600720c */ /* 0x000fe20003f05070 */
[----:B------:R-:W-:Y:S01]  /*0330*/  IMAD.MOV.U32 R3, RZ, RZ, 0x1 ;  /* 0x00000001ff037424 */ /* 0x000fe200078e00ff */
[----:B------:R-:W-:Y:S02]  /*0340*/  ISETP.NE.AND.EX P1, PT, RZ, UR5, PT, P1 ;  /* 0x00000005ff007c0c */ /* 0x000fe4000bf25310 */
[----:B------:R-:W-:-:S13]  /*0350*/  ISETP.NE.AND.EX P0, PT, R7, RZ, PT, P0 ;  /* 0x000000ff0700720c */ /* 0x000fda0003f05300 */
[----:B------:R-:W-:Y:S05]  /*0360*/  @P0 BRA P1, `(.L_x_4) ;  /* 0x0000000000300947 */ /* 0x000fea0000800000 */
[----:B------:R-:W-:Y:S02]  /*0370*/  ISETP.NE.U32.AND P1, PT, RZ, UR4, PT ;  /* 0x00000004ff007c0c */ /* 0x000fe4000bf25070 */
[----:B------:R-:W-:Y:S02]  /*0380*/  ISETP.NE.U32.AND P0, PT, R6, RZ, PT ;  /* 0x000000ff0600720c */ /* 0x000fe40003f05070 */
[----:B------:R-:W-:Y:S02]  /*0390*/  ISETP.NE.AND.EX P1, PT, RZ, UR5, PT, P1 ;  /* 0x00000005ff007c0c */ /* 0x000fe4000bf25310 */
[----:B------:R-:W-:Y:S02]  /*03a0*/  PRMT R2, R2, 0x9910, RZ ;  /* 0x0000991002027816 */ /* 0x000fe400000000ff */
[----:B------:R-:W-:Y:S02]  /*03b0*/  ISETP.NE.AND.EX P0, PT, R7, RZ, PT, P0 ;  /* 0x000000ff0700720c */ /* 0x000fe40003f05300 */
[----:B------:R-:W-:-:S02]  /*03c0*/  ISETP.NE.AND P4, PT, R2, RZ, PT ;  /* 0x000000ff0200720c */ /* 0x000fc40003f85270 */
[----:B------:R-:W-:Y:S02]  /*03d0*/  SEL R3, RZ, 0xffffffff, P3 ;  /* 0xffffffffff037807 */ /* 0x000fe40001800000 */
[----:B------:R-:W-:-:S04]  /*03e0*/  SEL R2, RZ, 0xffffffff, P0 ;  /* 0xffffffffff027807 */ /* 0x000fc80000000000 */
[----:B------:R-:W-:-:S04]  /*03f0*/  @P1 SEL R3, R2, R3, !P4 ;  /* 0x0000000302031207 */ /* 0x000fc80006000000 */
[----:B------:R-:W-:-:S04]  /*0400*/  LOP3.LUT R3, R3, 0x1, RZ, 0xc0, !PT ;  /* 0x0000000103037812 */ /* 0x000fc800078ec0ff */
[----:B------:R-:W-:-:S04]  /*0410*/  ISETP.NE.U32.AND P0, PT, R3, 0x1, PT ;  /* 0x000000010300780c */ /* 0x000fc80003f05070 */
[----:B------:R-:W-:-:S09]  /*0420*/  SEL R3, RZ, 0x1, !P0 ;  /* 0x00000001ff037807 */ /* 0x000fd20004000000 */
.L_x_4:
[----:B------:R-:W1:Y:S02]  /*0430*/  SHFL.IDX PT, R2, R11, RZ, 0x1f ;  /* 0x00001fff0b027589 */ /* 0x000e6400000e0000 */
[----:B-1----:R-:W-:-:S13]  /*0440*/  ISETP.NE.AND P0, PT, R2, RZ, PT ;  /* 0x000000ff0200720c */ /* 0x002fda0003f05270 */
[----:B------:R-:W-:Y:S05]  /*0450*/  @P0 BRA `(.L_x_5) ;  /* 0x0000000000580947 */ /* 0x000fea0003800000 */
[----:B------:R-:W1:Y:S01]  /*0460*/  S2UR UR8, SR_CgaCtaId ;  /* 0x00000000000879c3 */ /* 0x000e620000008800 */
[----:B------:R-:W-:Y:S01]  /*0470*/  UMOV UR4, 0x400 ;  /* 0x0000040000047882 */ /* 0x000fe20000000000 */
[----:B------:R-:W-:Y:S01]  /*0480*/  UMOV UR5, 0x1 ;  /* 0x0000000100057882 */ /* 0x000fe20000000000 */
[----:B------:R-:W-:Y:S01]  /*0490*/  UMOV UR6, 0x100 ;  /* 0x0000010000067882 */ /* 0x000fe20000000000 */
[----:B------:R-:W-:Y:S01]  /*04a0*/  ELECT P0, URZ, PT ;  /* 0x00000000003f782f */ /* 0x000fe20003800000 */
[----:B------:R-:W-:-:S04]  /*04b0*/  UIADD3 UR6, -UR6, 0x100000, URZ ;  /* 0x0010000006067890 */ /* 0x000fc8000fffe13f */
[----:B------:R-:W-:Y:S02]  /*04c0*/  USHF.L.U32 UR7, UR6, 0xb, URZ ;  /* 0x0000000b06077899 */ /* 0x000fe4000800063f */
[----:B------:R-:W-:Y:S02]  /*04d0*/  USHF.L.U32 UR6, UR6, 0x1, URZ ;  /* 0x0000000106067899 */ /* 0x000fe4000800063f */
[----:B-1----:R-:W-:Y:S02]  /*04e0*/  ULEA UR8, UR8, UR4, 0x18 ;  /* 0x0000000408087291 */ /* 0x002fe4000f8ec03f */
[----:B------:R-:W-:-:S04]  /*04f0*/  UIADD3 UR4, -UR5, 0x100000, URZ ;  /* 0x0010000005047890 */ /* 0x000fc8000fffe13f */
[----:B------:R-:W-:Y:S02]  /*0500*/  USHF.L.U32 UR5, UR4, 0xb, URZ ;  /* 0x0000000b04057899 */ /* 0x000fe4000800063f */
[----:B------:R-:W-:Y:S01]  /*0510*/  USHF.L.U32 UR4, UR4, 0x1, URZ ;  /* 0x0000000104047899 */ /* 0x000fe2000800063f */
[----:B------:R-:W1:Y:S11]  /*0520*/  FENCE.VIEW.ASYNC.S ;  /* 0x00000000000073c6 */ /* 0x000e760000000000 */
[----:B-1----:R1:W2:Y:S01]  /*0530*/  SYNCS.EXCH.64 URZ, [UR8], UR4 ;  /* 0x00000004083f75b2 */ /* 0x0022a20008000100 */
[----:B------:R1:W3:Y:S01]  /*0540*/  SYNCS.EXCH.64 URZ, [UR8+0x20], UR6 ;  /* 0x00002006083f75b2 */ /* 0x0002e20008000100 */
[----:B------:R1:W4:Y:S01]  /*0550*/  SYNCS.EXCH.64 URZ, [UR8+0x8], UR4 ;  /* 0x00000804083f75b2 */ /* 0x0003220008000100 */
[----:B------:R1:W1:Y:S01]  /*0560*/  SYNCS.EXCH.64 URZ, [UR8+0x28], UR6 ;  /* 0x00002806083f75b2 */ /* 0x0002620008000100 */
[----:B------:R1:W1:Y:S01]  /*0570*/  SYNCS.EXCH.64 URZ, [UR8+0x10], UR4 ;  /* 0x00001004083f75b2 */ /* 0x0002620008000100 */
[----:B------:R1:W1:Y:S01]  /*0580*/  SYNCS.EXCH.64 URZ, [UR8+0x30], UR6 ;  /* 0x00003006083f75b2 */ /* 0x0002620008000100 */
[----:B------:R1:W1:Y:S01]  /*0590*/  SYNCS.EXCH.64 URZ, [UR8+0x18], UR4 ;  /* 0x00001804083f75b2 */ /* 0x0002620008000100 */
[----:B------:R1:W1:Y:S01]  /*05a0*/  SYNCS.EXCH.64 URZ, [UR8+0x38], UR6 ;  /* 0x00003806083f75b2 */ /* 0x0002620008000100 */
[----:B------:R-:W-:Y:S01]  /*05b0*/  NOP ;  /* 0x0000000000007918 */ /* 0x000fe20000000000 */
.L_x_5:
[----:B------:R-:W5:Y:S01]  /*05c0*/  SHFL.IDX PT, R6, R11, RZ, 0x1f ;  /* 0x00001fff0b067589 */ /* 0x000f6200000e0000 */
[----:B------:R-:W1:Y:S01]  /*05d0*/  LDC R2, c[0x0][0x904] ;  /* 0x00024100ff027b82 */ /* 0x000e620000000800 */
[----:B------:R-:W-:Y:S01]  /*05e0*/  NOP ;  /* 0x0000000000007918 */ /* 0x000fe20000000000 */
[----:B-----5:R-:W-:-:S13]  /*05f0*/  ISETP.NE.AND P0, PT, R6, RZ, PT ;  /* 0x000000ff0600720c */ /* 0x020fda0003f05270 */
[----:B------:R-:W-:Y:S05]  /*0600*/  @P0 BRA `(.L_x_6) ;  /* 0x0000000000580947 */ /* 0x000fea0003800000 */
[----:B-1----:R-:W1:Y:S01]  /*0610*/  S2UR UR5, SR_CgaCtaId ;  /* 0x00000000000579c3 */ /* 0x002e620000008800 */
[----:B------:R-:W-:Y:S01]  /*0620*/  UMOV UR4, 0x400 ;  /* 0x0000040000047882 */ /* 0x000fe20000000000 */
[----:B------:R-:W-:Y:S01]  /*0630*/  UMOV UR6, 0x20 ;  /* 0x0000002000067882 */ /* 0x000fe20000000000 */
[----:B------:R-:W-:Y:S01]  /*0640*/  UMOV UR7, 0x100 ;  /* 0x0000010000077882 */ /* 0x000fe20000000000 */
[----:B------:R-:W-:Y:S01]  /*0650*/  ELECT P0, URZ, PT ;  /* 0x00000000003f782f */ /* 0x000fe20003800000 */
[----:B-1----:R-:W-:Y:S02]  /*0660*/  ULEA UR8, UR5, UR4, 0x18 ;  /* 0x0000000405087291 */ /* 0x002fe4000f8ec03f */
[----:B------:R-:W-:-:S04]  /*0670*/  UIADD3 UR4, -UR6, 0x100000, URZ ;  /* 0x0010000006047890 */ /* 0x000fc8000fffe13f */
[----:B------:R-:W-:Y:S02]  /*0680*/  USHF.L.U32 UR5, UR4, 0xb, URZ ;  /* 0x0000000b04057899 */ /* 0x000fe4000800063f */
[----:B------:R-:W-:Y:S02]  /*0690*/  USHF.L.U32 UR4, UR4, 0x1, URZ ;  /* 0x0000000104047899 */ /* 0x000fe4000800063f */
[----:B------:R-:W-:-:S04]  /*06a0*/  UIADD3 UR6, -UR7, 0x100000, URZ ;  /* 0x0010000007067890 */ /* 0x000fc8000fffe13f */
[----:B------:R-:W-:Y:S02]  /*06b0*/  USHF.L.U32 UR7, UR6, 0xb, URZ ;  /* 0x0000000b06077899 */ /* 0x000fe4000800063f */
[----:B------:R-:W-:Y:S01]  /*06c0*/  USHF.L.U32 UR6, UR6, 0x1, URZ ;  /* 0x0000000106067899 */ /* 0x000fe2000800063f */
[----:B------:R-:W1:Y:S03]  /*06d0*/  FENCE.VIEW.ASYNC.S ;  /* 0x00000000000073c6 */ /* 0x000e660000000000 */
[----:B-1----:R1:W1:Y:S08]  /*06e0*/  SYNCS.EXCH.64 URZ, [UR8+0x40], UR4 ;  /* 0x00004004083f75b2 */ /* 0x0022700008000100 */
[----:B------:R1:W1:Y:S01]  /*06f0*/  SYNCS.EXCH.64 URZ, [UR8+0x60], UR6 ;  /* 0x00006006083f75b2 */ /* 0x0002620008000100 */
[----:B------:R1:W1:Y:S01]  /*0700*/  SYNCS.EXCH.64 URZ, [UR8+0x48], UR4 ;  /* 0x00004804083f75b2 */ /* 0x0002620008000100 */
[----:B------:R1:W1:Y:S01]  /*0710*/  SYNCS.EXCH.64 URZ, [UR8+0x68], UR6 ;  /* 0x00006806083f75b2 */ /* 0x0002620008000100 */
[----:B------:R1:W1:Y:S01]  /*0720*/  SYNCS.EXCH.64 URZ, [UR8+0x50], UR4 ;  /* 0x00005004083f75b2 */ /* 0x0002620008000100 */
[----:B------:R1:W1:Y:S01]  /*0730*/  SYNCS.EXCH.64 URZ, [UR8+0x70], UR6 ;  /* 0x00007006083f75b2 */ /* 0x0002620008000100 */
[----:B------:R1:W1:Y:S01]  /*0740*/  SYNCS.EXCH.64 URZ, [UR8+0x58], UR4 ;  /* 0x00005804083f75b2 */ /* 0x0002620008000100 */
[----:B------:R1:W1:Y:S01]  /*0750*/  SYNCS.EXCH.64 URZ, [UR8+0x78], UR6 ;  /* 0x00007806083f75b2 */ /* 0x0002620008000100 */
[----:B------:R-:W-:Y:S01]  /*0760*/  NOP ;  /* 0x0000000000007918 */ /* 0x000fe20000000000 */
.L_x_6:
[----:B------:R-:W5:Y:S01]  /*0770*/  SHFL.IDX PT, R11, R11, RZ, 0x1f ;  /* 0x00001fff0b0b7589 */ /* 0x000f6200000e0000 */
[----:B-1----:R-:W-:Y:S02]  /*0780*/  ISETP.NE.AND P6, PT, R2, 0x1, PT ;  /* 0x000000010200780c */ /* 0x002fe40003fc5270 */
[----:B------:R-:W-:Y:S01]  /*0790*/  ELECT P0, URZ, PT ;  /* 0x00000000003f782f */ /* 0x000fe20003800000 */
[----:B------:R-:W1:Y:S01]  /*07a0*/  S2UR UR36, SR_CgaCtaId ;  /* 0x00000000002479c3 */ /* 0x000e620000008800 */
[----:B------:R-:W2:Y:S01]  /*07b0*/  S2R R6, SR_CTAID.Y ;  /* 0x0000000000067919 */ /* 0x000ea20000002600 */
[----:B------:R-:W-:Y:S01]  /*07c0*/  P2R R7, PR, RZ, 0x40 ;  /* 0x00000040ff077803 */ /* 0x000fe20000000000 */
[----:B------:R-:W-:Y:S01]  /*07d0*/  UMOV UR4, 0x20 ;  /* 0x0000002000047882 */ /* 0x000fe20000000000 */
[C---:B------:R-:W-:Y:S01]  /*07e0*/  ISETP.NE.AND P3, PT, R0.reuse, RZ, PT ;  /* 0x000000ff0000720c */ /* 0x040fe20003f65270 */
[----:B------:R-:W3:Y:S01]  /*07f0*/  S2R R8, SR_CTAID.X ;  /* 0x0000000000087919 */ /* 0x000ee20000002500 */
[----:B------:R-:W-:Y:S01]  /*0800*/  ISETP.NE.AND P4, PT, R9, RZ, PT ;  /* 0x000000ff0900720c */ /* 0x000fe20003f85270 */
[----:B------:R-:W-:Y:S01]  /*0810*/  NOP ;  /* 0x0000000000007918 */ /* 0x000fe20000000000 */
[----:B------:R-:W-:Y:S01]  /*0820*/  UMOV UR37, 0x1 ;  /* 0x0000000100257882 */ /* 0x000fe20000000000 */
[----:B------:R-:W-:Y:S01]  /*0830*/  BSSY B6, `(.L_x_7) ;  /* 0x000079f000067945 */ /* 0x000fe20003800000 */
[----:B------:R-:W3:Y:S08]  /*0840*/  @P6 LDC R17, c[0x0][0x10] ;  /* 0x00000400ff116b82 */ /* 0x000ef00000000800 */
[----:B------:R-:W4:Y:S01]  /*0850*/  @!P6 LDC R7, c[0x0][0xc] ;  /* 0x00000300ff07eb82 */ /* 0x000f220000000800 */
[----:B-----5:R-:W-:Y:S01]  /*0860*/  ISETP.NE.OR P1, PT, R11, RZ, !P0 ;  /* 0x000000ff0b00720c */ /* 0x020fe20004725670 */
[----:B------:R-:W-:Y:S01]  /*0870*/  @P6 IMAD.MOV.U32 R11, RZ, RZ, RZ ;  /* 0x000000ffff0b6224 */ /* 0x000fe200078e00ff */
[----:B------:R-:W-:-:S04]  /*0880*/  ISETP.EQ.OR P0, PT, R0, 0x3, !P3 ;  /* 0x000000030000780c */ /* 0x000fc80005f02670 */
[----:B------:R-:W-:-:S04]  /*0890*/  ISETP.EQ.AND P0, PT, R9, RZ, P0 ;  /* 0x000000ff0900720c */ /* 0x000fc80000702270 */
[----:B------:R-:W-:Y:S01]  /*08a0*/  SEL R22, RZ, 0x1, !P0 ;  /* 0x00000001ff167807 */ /* 0x000fe20004000000 */
[----:B--2---:R-:W-:Y:S02]  /*08b0*/  @P6 IMAD.MOV.U32 R10, RZ, RZ, R6 ;  /* 0x000000ffff0a6224 */ /* 0x004fe400078e0006 */
[----:B------:R-:W-:Y:S01]  /*08c0*/  VOTEU.ALL UP0, P1 ;  /* 0x00000000003f7886 */ /* 0x000fe20000800000 */
[----:B------:R-:W-:Y:S01]  /*08d0*/  VOTEU.ALL UP1, P1 ;  /* 0x00000000003f7886 */ /* 0x000fe20000820000 */
[----:B---3--:R-:W-:-:S03]  /*08e0*/  @P6 IMAD.WIDE.U32 R16, R8, R17, R10 ;  /* 0x0000001108106225 */ /* 0x008fc600078e000a */
[----:B------:R-:W-:Y:S01]  /*08f0*/  @!UP0 UMOV UR6, 0x400 ;  /* 0x0000040000068882 */ /* 0x000fe20000000000 */
[----:B------:R-:W-:-:S04]  /*0900*/  @!UP0 UIADD3 UR4, -UR4, 0x100000, URZ ;  /* 0x0010000004048890 */ /* 0x000fc8000fffe13f */
[----:B------:R-:W-:Y:S02]  /*0910*/  @!UP0 USHF.L.U32 UR5, UR4, 0xb, URZ ;  /* 0x0000000b04058899 */ /* 0x000fe4000800063f */
[----:B------:R-:W-:Y:S01]  /*0920*/  @!UP0 USHF.L.U32 UR4, UR4, 0x1, URZ ;  /* 0x0000000104048899 */ /* 0x000fe2000800063f */
[----:B------:R-:W-:Y:S01]  /*0930*/  @P6 IMAD.MOV.U32 R11, RZ, RZ, RZ ;  /* 0x000000ffff0b6224 */ /* 0x000fe200078e00ff */
[----:B-1----:R-:W-:Y:S01]  /*0940*/  @!UP0 ULEA UR8, UR36, UR6, 0x18 ;  /* 0x0000000624088291 */ /* 0x002fe2000f8ec03f */
[----:B------:R-:W-:Y:S01]  /*0950*/  @!P6 IMAD.MOV.U32 R10, RZ, RZ, R6 ;  /* 0x000000ffff0ae224 */ /* 0x000fe200078e0006 */
[----:B------:R-:W-:Y:S01]  /*0960*/  VOTEU.ALL UP0, P1 ;  /* 0x00000000003f7886 */ /* 0x000fe20000800000 */
[----:B------:R-:W-:Y:S01]  /*0970*/  ULDC UR6, c[0x0][0xc] ;  /* 0x0000030000067ab9 */ /* 0x000fe20000000800 */
[----:B------:R-:W-:Y:S01]  /*0980*/  ULDC UR7, c[0x0][0x10] ;  /* 0x0000040000077ab9 */ /* 0x000fe20000000800 */
[----:B------:R-:W-:Y:S01]  /*0990*/  @P6 IADD3 R17, R17, R11, RZ ;  /* 0x0000000b11116210 */ /* 0x000fe20007ffe0ff */
[----:B------:R-:W-:Y:S01]  /*09a0*/  VIADD R11, R9, 0xffffffff ;  /* 0xffffffff090b7836 */ /* 0x000fe20000000000 */
[----:B------:R-:W-:Y:S01]  /*09b0*/  ISETP.EQ.AND P1, PT, R0, 0x2, !P4 ;  /* 0x000000020000780c */ /* 0x000fe20006722270 */
[----:B------:R-:W-:-:S03]  /*09c0*/  IMAD.MOV.U32 R9, RZ, RZ, RZ ;  /* 0x000000ffff097224 */ /* 0x000fc600078e00ff */
[----:B------:R-:W-:Y:S01]  /*09d0*/  ISETP.GE.U32.AND P5, PT, R11, 0x2, PT ;  /* 0x000000020b00780c */ /* 0x000fe20003fa6070 */
[----:B------:R-:W1:Y:S02]  /*09e0*/  FENCE.VIEW.ASYNC.S ;  /* 0x00000000000073c6 */ /* 0x000e640000000000 */
[----:B-1----:R-:W1:Y:S01]  /*09f0*/  @!UP0 SYNCS.EXCH.64 URZ, [UR8+0x80], UR4 ;  /* 0x00008004083f85b2 */ /* 0x002e620008000100 */
[----:B----4-:R-:W-:Y:S01]  /*0a00*/  @!P6 IMAD.WIDE.U32 R6, R7, R10, R8 ;  /* 0x0000000a0706e225 */ /* 0x010fe200078e0008 */
[----:B------:R-:W-:Y:S02]  /*0a10*/  SEL R19, RZ, 0x1, !P1 ;  /* 0x00000001ff137807 */ /* 0x000fe40004800000 */
[----:B------:R-:W-:Y:S01]  /*0a20*/  SEL R22, R22, 0x2, P5 ;  /* 0x0000000216167807 */ /* 0x000fe20002800000 */
[----:B------:R-:W-:Y:S01]  /*0a30*/  @!P6 IMAD.MOV.U32 R16, RZ, RZ, R6 ;  /* 0x000000ffff10e224 */ /* 0x000fe200078e0006 */
[----:B------:R-:W-:Y:S01]  /*0a40*/  SEL R19, R19, 0x2, P5 ;  /* 0x0000000213137807 */ /* 0x000fe20002800000 */
[----:B------:R-:W-:Y:S01]  /*0a50*/  @!P6 IMAD.MOV.U32 R17, RZ, RZ, R7 ;  /* 0x000000ffff11e224 */ /* 0x000fe200078e0007 */
[----:B------:R2:W1:Y:S01]  /*0a60*/  @!UP1 SYNCS.EXCH.64 URZ, [UR8+0x88], UR4 ;  /* 0x00008804083f95b2 */ /* 0x0004620008000100 */
[----:B------:R-:W-:Y:S01]  /*0a70*/  NOP ;  /* 0x0000000000007918 */ /* 0x000fe20000000000 */
[----:B--2---:R-:W-:-:S03]  /*0a80*/  UIMAD.WIDE.U32 UR4, UR6, UR7, URZ ;  /* 0x00000007060472a5 */ /* 0x004fc6000f8e003f */
[----:B------:R-:W-:Y:S02]  /*0a90*/  ULDC UR6, c[0x0][0x14] ;  /* 0x0000050000067ab9 */ /* 0x000fe40000000800 */
[----:B------:R-:W-:Y:S02]  /*0aa0*/  UIMAD.WIDE.U32 UR40, UR4, UR6, URZ ;  /* 0x00000006042872a5 */ /* 0x000fe4000f8e003f */
[----:B------:R-:W-:-:S04]  /*0ab0*/  UIMAD UR38, UR5, UR6, URZ ;  /* 0x00000006052672a4 */ /* 0x000fc8000f8e023f */
[----:B------:R-:W-:Y:S01]  /*0ac0*/  UIADD3 UR38, UR41, UR38, URZ ;  /* 0x0000002629267290 */ /* 0x000fe2000fffe03f */
[----:B-1----:R-:W-:Y:S06]  /*0ad0*/  BAR.SYNC.DEFER_BLOCKING 0x0 ;  /* 0x0000000000007b1d */ /* 0x002fec0000010000 */
[----:B------:R-:W-:Y:S05]  /*0ae0*/  @!P4 BRA `(.L_x_8) ;  /* 0x0000004c00b4c947 */ /* 0x000fea0003800000 */
[----:B------:R-:W-:-:S13]  /*0af0*/  ISETP.GT.U32.AND P0, PT, R11, 0x1, PT ;  /* 0x000000010b00780c */ /* 0x000fda0003f04070 */
[----:B------:R-:W-:Y:S05]  /*0b00*/  @P0 BRA `(.L_x_9) ;  /* 0x0000007400c40947 */ /* 0x000fea0003800000 */
[----:B------:R-:W-:Y:S01]  /*0b10*/  ULDC.64 UR4, c[0x0][0x8f8] ;  /* 0x00023e0000047ab9 */ /* 0x000fe20000000a00 */
[----:B------:R-:W-:Y:S01]  /*0b20*/  UMOV UR47, 0xffffffff ;  /* 0xffffffff002f7882 */ /* 0x000fe20000000000 */
[----:B------:R-:W-:Y:S01]  /*0b30*/  ISETP.GE.U32.AND P0, PT, R16, UR4, PT ;  /* 0x0000000410007c0c */ /* 0x000fe2000bf06070 */
[----:B------:R-:W-:Y:S01]  /*0b40*/  IMAD.MOV.U32 R95, RZ, RZ, -0x1 ;  /* 0xffffffffff5f7424 */ /* 0x000fe200078e00ff */
[----:B------:R-:W-:Y:S01]  /*0b50*/  PRMT R88, RZ, 0x7610, R88 ;  /* 0x00007610ff587816 */ /* 0x000fe20000000058 */
[----:B------:R-:W-:Y:S01]  /*0b60*/  IMAD.MOV.U32 R97, RZ, RZ, -0x1 ;  /* 0xffffffffff617424 */ /* 0x000fe200078e00ff */
[----:B------:R-:W-:Y:S02]  /*0b70*/  ISETP.GE.U32.AND.EX P0, PT, R17, UR5, PT, P0 ;  /* 0x0000000511007c0c */ /* 0x000fe4000bf06100 */
[----:B------:R-:W-:-:S11]  /*0b80*/  PRMT R0, RZ, 0x7610, R0 ;  /* 0x00007610ff007816 */ /* 0x000fd60000000000 */
[----:B------:R-:W-:Y:S05]  /*0b90*/  @P0 BRA `(.L_x_10) ;  /* 0x0000000400580947 */ /* 0x000fea0003800000 */
[----:B------:R-:W1:Y:S01]  /*0ba0*/  LDC.64 R14, c[0x0][0x8d0] ;  /* 0x00023400ff0e7b82 */ /* 0x000e620000000a00 */
[----:B------:R-:W-:Y:S02]  /*0bb0*/  IMAD.MOV.U32 R4, RZ, RZ, R16 ;  /* 0x000000ffff047224 */ /* 0x000fe400078e0010 */
[----:B------:R-:W-:-:S05]  /*0bc0*/  IMAD.MOV.U32 R5, RZ, RZ, R17 ;  /* 0x000000ffff057224 */ /* 0x000fca00078e0011 */
[----:B------:R-:W2:Y:S08]  /*0bd0*/  LDC R0, c[0x0][0x8d8] ;  /* 0x00023600ff007b82 */ /* 0x000eb00000000800 */
[----:B------:R-:W3:Y:S01]  /*0be0*/  LDC.64 R20, c[0x0][0x8c8] ;  /* 0x00023200ff147b82 */ /* 0x000ee20000000a00 */
[----:B-1----:R-:W-:-:S04]  /*0bf0*/  ISETP.NE.U32.AND P0, PT, R14, RZ, PT ;  /* 0x000000ff0e00720c */ /* 0x002fc80003f05070 */
[----:B------:R-:W-:-:S13]  /*0c00*/  ISETP.NE.AND.EX P0, PT, R15, RZ, PT, P0 ;  /* 0x000000ff0f00720c */ /* 0x000fda0003f05300 */
[----:B--23--:R-:W-:Y:S05]  /*0c10*/  @!P0 BRA `(.L_x_11) ;  /* 0x0000000000288947 */ /* 0x00cfea0003800000 */
[----:B------:R-:W1:Y:S02]  /*0c20*/  LDC R3, c[0x0][0x8dc] ;  /* 0x00023700ff037b82 */ /* 0x000e640000000800 */
[----:B-1----:R-:W-:-:S05]  /*0c30*/  IADD3 R3, P0, R16, R3, RZ ;  /* 0x0000000310037210 */ /* 0x002fca0007f1e0ff */
[----:B------:R-:W-:-:S04]  /*0c40*/  IMAD.X R11, RZ, RZ, R17, P0 ;  /* 0x000000ffff0b7224 */ /* 0x000fc800000e0611 */
[----:B------:R-:W-:-:S04]  /*0c50*/  IMAD.WIDE.U32 R4, R11, R14, RZ ;  /* 0x0000000e0b047225 */ /* 0x000fc800078e00ff */
[----:B------:R-:W-:-:S04]  /*0c60*/  IMAD.WIDE.U32 R6, P0, R3, R15, R4 ;  /* 0x0000000f03067225 */ /* 0x000fc80007800004 */
[----:B------:R-:W-:Y:S01]  /*0c70*/  IMAD.WIDE.U32 R4, R3, R14, RZ ;  /* 0x0000000e03047225 */ /* 0x000fe200078e00ff */
[----:B------:R-:W-:-:S03]  /*0c80*/  MOV R12, R7 ;  /* 0x00000007000c7202 */ /* 0x000fc60000000f00 */
[----:B------:R-:W-:Y:S01]  /*0c90*/  IMAD.X R13, RZ, RZ, RZ, P0 ;  /* 0x000000ffff0d7224 */ /* 0x000fe200000e06ff */
[----:B------:R-:W-:-:S05]  /*0ca0*/  IADD3 RZ, P0, R5, R6, RZ ;  /* 0x0000000605ff7210 */ /* 0x000fca0007f1e0ff */
[----:B------:R-:W-:-:S08]  /*0cb0*/  IMAD.WIDE.U32.X R4, R11, R15, R12, P0 ;  /* 0x0000000f0b047225 */ /* 0x000fd000000e040c */
.L_x_11:
[-CC-:B------:R-:W-:Y:S01]  /*0cc0*/  SHF.R.U64 R27, R4, R0.reuse, R5.reuse ;  /* 0x00000000041b7219 */ /* 0x180fe20000001205 */
[----:B------:R-:W1:Y:S01]  /*0cd0*/  LDC.64 R24, c[0x0][0x8e8] ;  /* 0x00023a00ff187b82 */ /* 0x000e620000000a00 */
[----:B------:R-:W-:Y:S01]  /*0ce0*/  SHF.R.U32.HI R0, RZ, R0, R5 ;  /* 0x00000000ff007219 */ /* 0x000fe20000011605 */
[----:B------:R-:W-:Y:S01]  /*0cf0*/  ULDC UR4, c[0x0][0x150] ;  /* 0x0000540000047ab9 */ /* 0x000fe20000000800 */
[----:B------:R-:W-:-:S05]  /*0d00*/  IADD3 R3, P0, RZ, -R27, RZ ;  /* 0x8000001bff037210 */ /* 0x000fca0007f1e0ff */
[----:B------:R-:W-:Y:S01]  /*0d10*/  IMAD.X R5, RZ, RZ, ~R0, P0 ;  /* 0x000000ffff057224 */ /* 0x000fe200000e0e00 */
[----:B------:R-:W2:Y:S03]  /*0d20*/  LDC R6, c[0x0][0x8c0] ;  /* 0x00023000ff067b82 */ /* 0x000ea60000000800 */
[-C--:B------:R-:W-:Y:S02]  /*0d30*/  IMAD R0, R5, R20.reuse, RZ ;  /* 0x0000001405007224 */ /* 0x080fe400078e02ff */
[----:B------:R-:W-:-:S03]  /*0d40*/  IMAD.WIDE.U32 R4, R3, R20, R16 ;  /* 0x0000001403047225 */ /* 0x000fc600078e0010 */
[----:B------:R-:W3:Y:S01]  /*0d50*/  LDC R14, c[0x0][0x8b0] ;  /* 0x00022c00ff0e7b82 */ /* 0x000ee20000000800 */
[----:B------:R-:W-:Y:S01]  /*0d60*/  IMAD R3, R3, R21, R0 ;  /* 0x0000001503037224 */ /* 0x000fe200078e0200 */
[----:B------:R-:W-:-:S03]  /*0d70*/  I2FP.F32.U32 R0, R8 ;  /* 0x0000000800007245 */ /* 0x000fc60000201000 */
[----:B------:R-:W-:Y:S02]  /*0d80*/  IMAD.IADD R5, R5, 0x1, R3 ;  /* 0x0000000105057824 */ /* 0x000fe400078e0203 */
[----:B------:R-:W-:Y:S01]  /*0d90*/  FMUL R0, R0, UR4 ;  /* 0x0000000400007c20 */ /* 0x000fe20008400000 */
[----:B------:R-:W4:Y:S01]  /*0da0*/  LDC R3, c[0x0][0x144] ;  /* 0x00005100ff037b82 */ /* 0x000f220000000800 */
[----:B-1----:R-:W-:Y:S01]  /*0db0*/  ISETP.NE.U32.AND P0, PT, R24, RZ, PT ;  /* 0x000000ff1800720c */ /* 0x002fe20003f05070 */
[----:B------:R-:W-:-:S03]  /*0dc0*/  ULDC UR4, c[0x0][0x154] ;  /* 0x0000550000047ab9 */ /* 0x000fc60000000800 */
[----:B------:R-:W1:Y:S01]  /*0dd0*/  F2I.U32.TRUNC.NTZ R0, R0 ;  /* 0x0000000000007305 */ /* 0x000e62000020f000 */
[----:B------:R-:W-:Y:S02]  /*0de0*/  ISETP.NE.AND.EX P0, PT, R25, RZ, PT, P0 ;  /* 0x000000ff1900720c */ /* 0x000fe40003f05300 */
[----:B------:R-:W4:Y:S01]  /*0df0*/  LDC R13, c[0x0][0x148] ;  /* 0x00005200ff0d7b82 */ /* 0x000f220000000800 */
[-CC-:B--2---:R-:W-:Y:S02]  /*0e00*/  SHF.R.U64 R12, R4, R6.reuse, R5.reuse ;  /* 0x00000006040c7219 */ /* 0x184fe40000001205 */
[----:B------:R-:W-:Y:S01]  /*0e10*/  SHF.R.U32.HI R5, RZ, R6, R5 ;  /* 0x00000006ff057219 */ /* 0x000fe20000011605 */
[----:B------:R-:W-:Y:S01]  /*0e20*/  IMAD.MOV.U32 R6, RZ, RZ, -0x1 ;  /* 0xffffffffff067424 */ /* 0x000fe200078e00ff */
[----:B------:R-:W-:-:S03]  /*0e30*/  I2FP.F32.U32 R4, R10 ;  /* 0x0000000a00047245 */ /* 0x000fc60000201000 */
[----:B------:R-:W2:Y:S01]  /*0e40*/  LDC R20, c[0x0][0x8a8] ;  /* 0x00022a00ff147b82 */ /* 0x000ea20000000800 */
[-CC-:B---3--:R-:W-:Y:S01]  /*0e50*/  SHF.R.U64 R28, R12, R14.reuse, R5.reuse ;  /* 0x0000000e0c1c7219 */ /* 0x188fe20000001205 */
[----:B------:R-:W-:Y:S01]  /*0e60*/  FMUL R4, R4, UR4 ;  /* 0x0000000404047c20 */ /* 0x000fe20008400000 */
[----:B------:R-:W-:Y:S01]  /*0e70*/  SHF.R.U32.HI R5, RZ, R14, R5 ;  /* 0x0000000eff057219 */ /* 0x000fe20000011605 */
[----:B-1----:R-:W-:Y:S01]  /*0e80*/  IMAD.MOV R0, RZ, RZ, -R0 ;  /* 0x000000ffff007224 */ /* 0x002fe200078e0a00 */
[----:B------:R-:W-:Y:S01]  /*0e90*/  ULDC UR4, c[0x0][0x900] ;  /* 0x0002400000047ab9 */ /* 0x000fe20000000800 */
[----:B------:R1:W3:Y:S01]  /*0ea0*/  F2I.U32.TRUNC.NTZ R11, R4 ;  /* 0x00000004000b7305 */ /* 0x0002e2000020f000 */
[--C-:B------:R-:W-:Y:S01]  /*0eb0*/  SHF.R.U64 R14, R28, UR4, R5.reuse ;  /* 0x000000041c0e7c19 */ /* 0x100fe20008001205 */
[----:B------:R-:W2:Y:S01]  /*0ec0*/  LDC R21, c[0x0][0x8f0] ;  /* 0x00023c00ff157b82 */ /* 0x000ea20000000800 */
[----:B----4-:R-:W-:Y:S01]  /*0ed0*/  IMAD R0, R3, R0, R8 ;  /* 0x0000000003007224 */ /* 0x010fe200078e0208 */
[----:B------:R-:W-:-:S02]  /*0ee0*/  SHF.R.U32.HI R5, RZ, UR4, R5 ;  /* 0x00000004ff057c19 */ /* 0x000fc40008011605 */
[----:B------:R-:W-:Y:S01]  /*0ef0*/  SHF.L.U32 R3, R6, UR4, RZ ;  /* 0x0000000406037c19 */ /* 0x000fe200080006ff */
[----:B-1----:R-:W-:-:S03]  /*0f00*/  IMAD.MOV.U32 R4, RZ, RZ, R14 ;  /* 0x000000ffff047224 */ /* 0x002fc600078e000e */
[----:B------:R-:W1:Y:S08]  /*0f10*/  LDC R23, c[0x0][0x8e0] ;  /* 0x00023800ff177b82 */ /* 0x000e700000000800 */
[----:B------:R-:W4:Y:S01]  /*0f20*/  LDC R26, c[0x0][0x8b8] ;  /* 0x00022e00ff1a7b82 */ /* 0x000f220000000800 */
[----:B---3--:R-:W-:Y:S05]  /*0f30*/  @!P0 BRA `(.L_x_12) ;  /* 0x0000000000288947 */ /* 0x008fea0003800000 */
[----:B------:R-:W3:Y:S02]  /*0f40*/  LDC R9, c[0x0][0x8f4] ;  /* 0x00023d00ff097b82 */ /* 0x000ee40000000800 */
[----:B---3--:R-:W-:-:S05]  /*0f50*/  IADD3 R9, P0, R14, R9, RZ ;  /* 0x000000090e097210 */ /* 0x008fca0007f1e0ff */
[----:B------:R-:W-:-:S04]  /*0f60*/  IMAD.X R15, RZ, RZ, R5, P0 ;  /* 0x000000ffff0f7224 */ /* 0x000fc800000e0605 */
[----:B------:R-:W-:-:S04]  /*0f70*/  IMAD.WIDE.U32 R4, R15, R24, RZ ;  /* 0x000000180f047225 */ /* 0x000fc800078e00ff */
[----:B------:R-:W-:-:S04]  /*0f80*/  IMAD.WIDE.U32 R6, P0, R9, R25, R4 ;  /* 0x0000001909067225 */ /* 0x000fc80007800004 */
[----:B------:R-:W-:-:S04]  /*0f90*/  IMAD.WIDE.U32 R4, R9, R24, RZ ;  /* 0x0000001809047225 */ /* 0x000fc800078e00ff */
[----:B------:R-:W-:Y:S01]  /*0fa0*/  IMAD.X R9, RZ, RZ, RZ, P0 ;  /* 0x000000ffff097224 */ /* 0x000fe200000e06ff */
[----:B------:R-:W-:Y:S01]  /*0fb0*/  IADD3 RZ, P0, R5, R6, RZ ;  /* 0x0000000605ff7210 */ /* 0x000fe20007f1e0ff */
[----:B------:R-:W-:-:S04]  /*0fc0*/  IMAD.MOV.U32 R8, RZ, RZ, R7 ;  /* 0x000000ffff087224 */ /* 0x000fc800078e0007 */
[----:B------:R-:W-:-:S08]  /*0fd0*/  IMAD.WIDE.U32.X R4, R15, R25, R8, P0 ;  /* 0x000000190f047225 */ /* 0x000fd000000e0408 */
.L_x_12:
[----:B------:R-:W-:Y:S01]  /*0fe0*/  LOP3.LUT R3, RZ, R3, RZ, 0x33, !PT ;  /* 0x00000003ff037212 */ /* 0x000fe200078e33ff */
[----:B------:R-:W-:Y:S01]  /*0ff0*/  USHF.L.U32 UR4, UR37, UR4, URZ ;  /* 0x0000000425047299 */ /* 0x000fe2000800063f */
[----:B--2---:R-:W-:Y:S01]  /*1000*/  SHF.R.U64 R4, R4, R21, R5 ;  /* 0x0000001504047219 */ /* 0x004fe20000001205 */
[----:B------:R-:W-:Y:S01]  /*1010*/  VIADD R5, R20, 0xffffffff ;  /* 0xffffffff14057836 */ /* 0x000fe20000000000 */
[----:B------:R-:W-:Y:S01]  /*1020*/  LOP3.LUT R3, R28, R3, RZ, 0xc0, !PT ;  /* 0x000000031c037212 */ /* 0x000fe200078ec0ff */
[----:B------:R-:W-:Y:S01]  /*1030*/  IMAD.MOV R11, RZ, RZ, -R11 ;  /* 0x000000ffff0b7224 */ /* 0x000fe200078e0a0b */
[----:B------:R-:W-:Y:S02]  /*1040*/  IADD3 R6, -R4, RZ, RZ ;  /* 0x000000ff04067210 */ /* 0x000fe40007ffe1ff */
[----:B------:R-:W-:Y:S01]  /*1050*/  LOP3.LUT R5, R12, R5, RZ, 0xc0, !PT ;  /* 0x000000050c057212 */ /* 0x000fe200078ec0ff */
[----:B------:R-:W-:Y:S01]  /*1060*/  IMAD R7, R4, UR4, R3 ;  /* 0x0000000404077c24 */ /* 0x000fe2000f8e0203 */
[----:B------:R-:W-:Y:S01]  /*1070*/  R2UR UR47, R27 ;  /* 0x000000001b2f72ca */ /* 0x000fe200000e0000 */
[----:B------:R-:W-:-:S02]  /*1080*/  @P6 IMAD R0, R13, R11, R10 ;  /* 0x0000000b0d006224 */ /* 0x000fc400078e020a */
[----:B-1----:R-:W-:Y:S02]  /*1090*/  IMAD R3, R6, R23, R14 ;  /* 0x0000001706037224 */ /* 0x002fe400078e020e */
[----:B----4-:R-:W-:Y:S02]  /*10a0*/  IMAD R0, R7, R26, R0 ;  /* 0x0000001a07007224 */ /* 0x010fe400078e0200 */
[----:B------:R-:W-:Y:S02]  /*10b0*/  IMAD R3, R3, R20, R5 ;  /* 0x0000001403037224 */ /* 0x000fe400078e0205 */
[----:B------:R-:W-:-:S03]  /*10c0*/  IMAD.MOV.U32 R4, RZ, RZ, 0x1 ;  /* 0x00000001ff047424 */ /* 0x000fc600078e00ff */
[----:B------:R-:W-:Y:S02]  /*10d0*/  SEL R97, R3, R0, !P6 ;  /* 0x0000000003617207 */ /* 0x000fe40007000000 */
[----:B------:R-:W-:Y:S02]  /*10e0*/  SEL R95, R0, R3, !P6 ;  /* 0x00000003005f7207 */ /* 0x000fe40007000000 */
[----:B------:R-:W-:-:S07]  /*10f0*/  PRMT R0, R4, 0x7610, R0 ;  /* 0x0000761004007816 */ /* 0x000fce0000000000 */
.L_x_10:
[----:B------:R-:W-:-:S08]  /*1100*/  NOP ;  /* 0x0000000000007918 */ /* 0x000fd00000000000 */
[----:B------:R-:W1:Y:S02]  /*1110*/  USETMAXREG.TRY_ALLOC.CTAPOOL UP0, 0xe8 ;  /* 0x000000e8000079c8 */ /* 0x000e640008000600 */
[----:B-1----:R-:W-:-:S13]  /*1120*/  PLOP3.LUT P0, PT, PT, PT, UP0, 0x80, 0x0 ;  /* 0x000000000000781c */ /* 0x002fda0003f0f008 */
[----:B------:R-:W-:Y:S05]  /*1130*/  @!P0 BRA `(.L_x_10) ;  /* 0xfffffffc00f08947 */ /* 0x000fea000383ffff */
[----:B------:R-:W-:Y:S02]  /*1140*/  ULDC.64 UR4, c[0x0][0x590] ;  /* 0x0001640000047ab9 */ /* 0x000fe40000000a00 */
[----:B------:R-:W-:Y:S02]  /*1150*/  IMAD.U32 R101, RZ, RZ, UR4 ;  /* 0x00000004ff657e24 */ /* 0x000fe4000f8e00ff */
[----:B------:R-:W-:-:S03]  /*1160*/  IMAD.U32 R103, RZ, RZ, UR5 ;  /* 0x00000005ff677e24 */ /* 0x000fc6000f8e00ff */
[----:B------:R-:W-:-:S04]  /*1170*/  ISETP.NE.U32.AND P0, PT, R101, RZ, PT ;  /* 0x000000ff6500720c */ /* 0x000fc80003f05070 */
[----:B------:R-:W-:-:S13]  /*1180*/  ISETP.NE.AND.EX P0, PT, R103, RZ, PT, P0 ;  /* 0x000000ff6700720c */ /* 0x000fda0003f05300 */
[----:B------:R-:W-:Y:S05]  /*1190*/  @P0 BRA `(.L_x_13) ;  /* 0x00000000002c0947 */ /* 0x000fea0003800000 */
[----:B------:R-:W-:Y:S02]  /*11a0*/  ULDC.64 UR4, c[0x0][0x588] ;  /* 0x0001620000047ab9 */ /* 0x000fe40000000a00 */
[----:B------:R-:W-:-:S04]  /*11b0*/  ISETP.NE.U32.AND P0, PT, RZ, UR4, PT ;  /* 0x00000004ff007c0c */ /* 0x000fc8000bf05070 */
[----:B------:R-:W-:-:S13]  /*11c0*/  ISETP.NE.AND.EX P0, PT, RZ, UR5, PT, P0 ;  /* 0x00000005ff007c0c */ /* 0x000fda000bf05300 */
[----:B------:R-:W-:Y:S05]  /*11d0*/  @!P0 BRA `(.L_x_14) ;  /* 0x0000000000108947 */ /* 0x000fea0003800000 */
[----:B------:R-:W1:Y:S02]  /*11e0*/  LDC.64 R90, c[0x0][0x588] ;  /* 0x00016200ff5a7b82 */ /* 0x000e640000000a00 */
[----:B-1----:R1:W5:Y:S01]  /*11f0*/  LDG.E R90, desc[UR52][R90.64] ;  /* 0x000000345a5a7981 */ /* 0x002362000c1e1900 */
[----:B------:R-:W-:Y:S01]  /*1200*/  IMAD.MOV.U32 R88, RZ, RZ, 0x1 ;  /* 0x00000001ff587424 */ /* 0x000fe200078e00ff */
[----:B------:R-:W-:Y:S06]  /*1210*/  BRA `(.L_x_13) ;  /* 0x00000000000c7947 */ /* 0x000fec0003800000 */
.L_x_14:
[----:B------:R-:W-:Y:S01]  /*1220*/  ULDC UR4, c[0x0][0x580] ;  /* 0x0001600000047ab9 */ /* 0x000fe20000000800 */
[----:B------:R-:W-:Y:S02]  /*1230*/  IMAD.MOV.U32 R88, RZ, RZ, 0x1 ;  /* 0x00000001ff587424 */ /* 0x000fe400078e00ff */
[----:B------:R-:W-:-:S07]  /*1240*/  IMAD.U32 R90, RZ, RZ, UR4 ;  /* 0x00000004ff5a7e24 */ /* 0x000fce000f8e00ff */
.L_x_13:
[----:B------:R-:W-:Y:S02]  /*1250*/  ULDC.64 UR4, c[0x0][0x5b0] ;  /* 0x00016c0000047ab9 */ /* 0x000fe40000000a00 */
[----:B------:R-:W-:-:S04]  /*1260*/  ISETP.NE.U32.AND P0, PT, RZ, UR4, PT ;  /* 0x00000004ff007c0c */ /* 0x000fc8000bf05070 */
[----:B------:R-:W-:-:S13]  /*1270*/  ISETP.NE.AND.EX P0, PT, RZ, UR5, PT, P0 ;  /* 0x00000005ff007c0c */ /* 0x000fda000bf05300 */
[----:B------:R-:W-:Y:S05]  /*1280*/  @P0 BRA `(.L_x_15) ;  /* 0x0000000000240947 */ /* 0x000fea0003800000 */
[----:B------:R-:W-:Y:S02]  /*1290*/  ULDC.64 UR4, c[0x0][0x5a8] ;  /* 0x00016a0000047ab9 */ /* 0x000fe40000000a00 */
[----:B------:R-:W-:-:S04]  /*12a0*/  ISETP.NE.U32.AND P0, PT, RZ, UR4, PT ;  /* 0x00000004ff007c0c */ /* 0x000fc8000bf05070 */
[----:B------:R-:W-:-:S13]  /*12b0*/  ISETP.NE.AND.EX P0, PT, RZ, UR5, PT, P0 ;  /* 0x00000005ff007c0c */ /* 0x000fda000bf05300 */
[----:B------:R-:W-:Y:S05]  /*12c0*/  @!P0 BRA `(.L_x_16) ;  /* 0x00000000000c8947 */ /* 0x000fea0003800000 */
[----:B------:R-:W1:Y:S02]  /*12d0*/  LDC.64 R4, c[0x0][0x5a8] ;  /* 0x00016a00ff047b82 */ /* 0x000e640000000a00 */
[----:B-1----:R2:W5:Y:S01]  /*12e0*/  LDG.E R91, desc[UR52][R4.64] ;  /* 0x00000034045b7981 */ /* 0x002562000c1e1900 */
[----:B------:R-:W-:Y:S05]  /*12f0*/  BRA `(.L_x_15) ;  /* 0x0000000000087947 */ /* 0x000fea0003800000 */
.L_x_16:
[----:B------:R-:W-:Y:S02]  /*1300*/  ULDC UR4, c[0x0][0x5a0] ;  /* 0x0001680000047ab9 */ /* 0x000fe40000000800 */
[----:B-1----:R-:W-:-:S07]  /*1310*/  IMAD.U32 R91, RZ, RZ, UR4 ;  /* 0x00000004ff5b7e24 */ /* 0x002fce000f8e00ff */
.L_x_15:
[----:B------:R-:W-:Y:S01]  /*1320*/  LOP3.LUT P1, RZ, R0, 0xff, RZ, 0xc0, !PT ;  /* 0x000000ff00ff7812 */ /* 0x000fe2000782c0ff */
[----:B------:R-:W-:Y:S01]  /*1330*/  UMOV UR39, URZ ;  /* 0x0000003f00277c82 */ /* 0x000fe20008000000 */
[----:B------:R-:W-:-:S11]  /*1340*/  PLOP3.LUT P0, PT, PT, PT, PT, 0x80, 0x0 ;  /* 0x000000000000781c */ /* 0x000fd60003f0f070 */
[----:B------:R-:W-:Y:S05]  /*1350*/  @!P1 BRA `(.L_x_17) ;  /* 0x0000004000fc9947 */ /* 0x000fea0003800000 */
[----:B------:R-:W-:Y:S01]  /*1360*/  ULDC UR4, c[0x0][0x28c] ;  /* 0x0000a30000047ab9 */ /* 0x000fe20000000800 */
[----:B------:R-:W-:Y:S01]  /*1370*/  LOP3.LUT R99, R22, 0x1, RZ, 0xfc, !PT ;  /* 0x0000000116637812 */ /* 0x000fe200078efcff */
[----:B------:R-:W-:Y:S01]  /*1380*/  UIADD3 UR4, UR4, 0x3f, URZ ;  /* 0x0000003f04047890 */ /* 0x000fe2000fffe03f */
[----:B------:R-:W-:Y:S01]  /*1390*/  LOP3.LUT R100, R19, 0x1, RZ, 0xfc, !PT ;  /* 0x0000000113647812 */ /* 0x000fe200078efcff */
[----:B------:R-:W-:Y:S01]  /*13a0*/  IMAD.MOV.U32 R89, RZ, RZ, 0x1 ;  /* 0x00000001ff597424 */ /* 0x000fe200078e00ff */
[C---:B------:R-:W-:Y:S01]  /*13b0*/  PRMT R92, R88.reuse, 0x7610, R92 ;  /* 0x00007610585c7816 */ /* 0x040fe2000000005c */
[----:B------:R-:W-:Y:S01]  /*13c0*/  USHF.R.S32.HI UR5, URZ, 0x1f, UR4 ;  /* 0x0000001f3f057899 */ /* 0x000fe20008011404 */
[----:B-----5:R-:W-:Y:S01]  /*13d0*/  IMAD.MOV.U32 R93, RZ, RZ, R90 ;  /* 0x000000ffff5d7224 */ /* 0x020fe200078e005a */
[----:B------:R-:W-:Y:S01]  /*13e0*/  PRMT R94, R88, 0x7610, R94 ;  /* 0x00007610585e7816 */ /* 0x000fe2000000005e */
[----:B------:R-:W-:Y:S01]  /*13f0*/  IMAD.MOV.U32 R96, RZ, RZ, R90 ;  /* 0x000000ffff607224 */ /* 0x000fe200078e005a */
[----:B------:R-:W-:Y:S01]  /*1400*/  ULEA.HI UR5, UR5, UR4, URZ, 0x6 ;  /* 0x0000000405057291 */ /* 0x000fe2000f8f303f */
[----:B------:R-:W-:Y:S01]  /*1410*/  ULDC.64 UR54, c[0x0][0x198] ;  /* 0x0000660000367ab9 */ /* 0x000fe20000000a00 */
[----:B------:R-:W-:Y:S01]  /*1420*/  UMOV UR42, URZ ;  /* 0x0000003f002a7c82 */ /* 0x000fe20008000000 */
[----:B------:R-:W-:Y:S01]  /*1430*/  UMOV UR43, URZ ;  /* 0x0000003f002b7c82 */ /* 0x000fe20008000000 */
[----:B------:R-:W-:Y:S01]  /*1440*/  USHF.R.S32.HI UR49, URZ, 0x6, UR5 ;  /* 0x000000063f317899 */ /* 0x000fe20008011405 */
[----:B------:R-:W-:Y:S01]  /*1450*/  UMOV UR48, URZ ;  /* 0x0000003f00307c82 */ /* 0x000fe20008000000 */
[----:B------:R-:W-:-:S10]  /*1460*/  UMOV UR39, URZ ;  /* 0x0000003f00277c82 */ /* 0x000fd40008000000 */
.L_x_93:
[----:B------:R-:W-:Y:S01]  /*1470*/  LOP3.LUT R0, R18, 0x80, RZ, 0xc0, !PT ;  /* 0x0000008012007812 */ /* 0x000fe200078ec0ff */
[----:B------:R-:W3:Y:S01]  /*1480*/  S2UR UR50, SR_CgaCtaId ;  /* 0x00000000003279c3 */ /* 0x000ee20000008800 */
[----:B------:R-:W-:Y:S02]  /*1490*/  UMOV UR51, 0x400 ;  /* 0x0000040000337882 */ /* 0x000fe40000000000 */
[----:B------:R-:W-:-:S06]  /*14a0*/  SHF.R.U32.HI R0, RZ, 0x7, R0 ;  /* 0x00000007ff007819 */ /* 0x000fcc0000011600 */
[----:B------:R-:W4:Y:S01]  /*14b0*/  SHFL.IDX PT, R0, R0, RZ, 0x1f ;  /* 0x00001fff00007589 */ /* 0x000f2200000e0000 */
[----:B---3--:R-:W-:Y:S01]  /*14c0*/  ULEA UR51, UR50, UR51, 0x18 ;  /* 0x0000003332337291 */ /* 0x008fe2000f8ec03f */
[----:B----4-:R-:W-:-:S13]  /*14d0*/  R2UR UR4, R0 ;  /* 0x00000000000472ca */ /* 0x010fda00000e0000 */
[----:B------:R-:W-:-:S04]  /*14e0*/  ULEA.HI UR5, UR4, UR4, URZ, 0x1 ;  /* 0x0000000404057291 */ /* 0x000fc8000f8f083f */
[----:B------:R-:W-:-:S04]  /*14f0*/  ULOP3.LUT UR5, UR5, 0x7fffe, URZ, 0xc0, !UPT ;  /* 0x0007fffe05057892 */ /* 0x000fc8000f8ec03f */
[----:B------:R-:W-:-:S03]  /*1500*/  UIADD3 UR5, UR4, -UR5, URZ ;  /* 0x8000000504057290 */ /* 0x000fc6000fffe03f */
[----:B------:R-:W-:Y:S01]  /*1510*/  ULDC UR4, c[0x0][0x28c] ;  /* 0x0000a30000047ab9 */ /* 0x000fe20000000800 */
[----:B------:R-:W-:Y:S01]  /*1520*/  ULEA UR5, UR5, UR51, 0xd ;  /* 0x0000003305057291 */ /* 0x000fe2000f8e683f */
[----:B------:R-:W-:-:S03]  /*1530*/  ISETP.LT.AND P0, PT, RZ, UR4, PT ;  /* 0x00000004ff007c0c */ /* 0x000fc6000bf01270 */
[----:B------:R-:W-:-:S04]  /*1540*/  UIADD3 UR5, UR5, 0x8400, URZ ;  /* 0x0000840005057890 */ /* 0x000fc8000fffe03f */
[----:B------:R-:W-:-:S04]  /*1550*/  USHF.R.U32.HI UR5, URZ, 0x4, UR5 ;  /* 0x000000043f057899 */ /* 0x000fc80008011605 */
[----:B------:R-:W-:-:S04]  /*1560*/  ULOP3.LUT UR5, UR5, 0x3fff, URZ, 0xc0, !UPT ;  /* 0x00003fff05057892 */ /* 0x000fc8000f8ec03f */
[----:B------:R-:W-:Y:S01]  /*1570*/  ULOP3.LUT UR44, UR5, 0x10000, URZ, 0xfc, !UPT ;  /* 0x00010000052c7892 */ /* 0x000fe2000f8efc3f */
[----:B--2---:R-:W-:Y:S11]  /*1580*/  @P0 BRA `(.L_x_18) ;  /* 0x0000000000400947 */ /* 0x004ff60003800000 */
[----:B------:R-:W-:Y:S01]  /*1590*/  MOV R0, 0x0 ;  /* 0x0000000000007802 */ /* 0x000fe20000000f00 */
[----:B------:R-:W-:Y:S01]  /*15a0*/  ULDC.64 UR4, c[0x4][0x70] ;  /* 0x01001c0000047ab9 */ /* 0x000fe20000000a00 */
[----:B------:R-:W-:Y:S01]  /*15b0*/  ULDC.64 UR6, c[0x4][0x8] ;  /* 0x0100020000067ab9 */ /* 0x000fe20000000a00 */
[----:B--2---:R-:W-:Y:S01]  /*15c0*/  MOV R4, UR4 ;  /* 0x0000000400047c02 */ /* 0x004fe20008000f00 */
[----:B------:R2:W3:Y:S01]  /*15d0*/  LDC.64 R14, c[0x4][R0] ;  /* 0x01000000000e7b82 */ /* 0x0004e20000000a00 */
[----:B------:R-:W-:Y:S01]  /*15e0*/  IMAD.U32 R5, RZ, RZ, UR5 ;  /* 0x00000005ff057e24 */ /* 0x000fe2000f8e00ff */
[----:B------:R-:W-:Y:S01]  /*15f0*/  ULDC.64 UR4, c[0x4][0x78] ;  /* 0x01001e0000047ab9 */ /* 0x000fe20000000a00 */
[----:B------:R-:W-:Y:S02]  /*1600*/  IMAD.U32 R10, RZ, RZ, UR6 ;  /* 0x00000006ff0a7e24 */ /* 0x000fe4000f8e00ff */
[----:B------:R-:W-:Y:S02]  /*1610*/  IMAD.U32 R6, RZ, RZ, UR4 ;  /* 0x00000004ff067e24 */ /* 0x000fe4000f8e00ff */
[----:B------:R-:W-:-:S02]  /*1620*/  IMAD.U32 R7, RZ, RZ, UR5 ;  /* 0x00000005ff077e24 */ /* 0x000fc4000f8e00ff */
[----:B------:R-:W-:Y:S02]  /*1630*/  IMAD.U32 R11, RZ, RZ, UR7 ;  /* 0x00000007ff0b7e24 */ /* 0x000fe4000f8e00ff */
[----:B------:R-:W-:Y:S02]  /*1640*/  IMAD.MOV.U32 R8, RZ, RZ, 0x1e1 ;  /* 0x000001e1ff087424 */ /* 0x000fe400078e00ff */
[----:B------:R-:W-:Y:S02]  /*1650*/  IMAD.MOV.U32 R12, RZ, RZ, 0x1 ;  /* 0x00000001ff0c7424 */ /* 0x000fe400078e00ff */
[----:B--2---:R-:W-:-:S07]  /*1660*/  IMAD.MOV.U32 R13, RZ, RZ, RZ ;  /* 0x000000ffff0d7224 */ /* 0x004fce00078e00ff */
[----:B------:R-:W-:-:S07]  /*1670*/  LEPC R20, `(.L_x_18) ;  /* 0x000000001014794e */ /* 0x000fce0000000000 */
[----:B-1-3--:R-:W-:Y:S05]  /*1680*/  CALL.ABS.NOINC R14 ;  /* 0x000000000e007343 */ /* 0x00afea0003c00000 */
.L_x_18:
[----:B------:R-:W-:-:S13]  /*1690*/  ISETP.NE.AND P0, PT, R99, 0x3, PT ;  /* 0x000000036300780c */ /* 0x000fda0003f05270 */
[----:B------:R-:W-:Y:S05]  /*16a0*/  @!P0 BRA `(.L_x_19) ;  /* 0x0000000000048947 */ /* 0x000fea0003800000 */
[----:B------:R-:W-:Y:S01]  /*16b0*/  BPT.TRAP 0x1 ;  /* 0x000000040000795c */ /* 0x000fe20000300000 */
.L_x_19:
[----:B------:R-:W-:Y:S02]  /*16c0*/  IMAD.U32 R3, RZ, RZ, UR48 ;  /* 0x00000030ff037e24 */ /* 0x000fe4000f8e00ff */
[----:B------:R-:W-:-:S03]  /*16d0*/  IMAD.U32 R0, RZ, RZ, UR43 ;  /* 0x0000002bff007e24 */ /* 0x000fc6000f8e00ff */
[----:B------:R-:W-:Y:S02]  /*16e0*/  LEA R3, R3, UR51, 0x3 ;  /* 0x0000003303037c11 */ /* 0x000fe4000f8e18ff */
[----:B------:R-:W-:-:S04]  /*16f0*/  SHF.L.U32 R0, R0, 0x1f, RZ ;  /* 0x0000001f00007819 */ /* 0x000fc800000006ff */
[----:B------:R3:W4:Y:S01]  /*1700*/  SYNCS.PHASECHK.TRANS64.TRYWAIT P1, [R3+URZ], R0 ;  /* 0x00000000030075a7 */ /* 0x000722000802017f */
[----:B------:R-:W-:Y:S05]  /*1710*/  @!P0 BRA `(.L_x_20) ;  /* 0x0000000000048947 */ /* 0x000fea0003800000 */
[----:B------:R-:W-:Y:S01]  /*1720*/  BPT.TRAP 0x1 ;  /* 0x000000040000795c */ /* 0x000fe20000300000 */
.L_x_20:
[----:B----4-:R-:W-:Y:S05]  /*1730*/  @P1 BRA `(.L_x_21) ;  /* 0x0000000000081947 */ /* 0x010fea0003800000 */
[----:B------:R-:W4:Y:S02]  /*1740*/  SYNCS.PHASECHK.TRANS64.TRYWAIT P1, [R3+URZ], R0 ;  /* 0x00000000030075a7 */ /* 0x000f24000802017f */
[----:B----4-:R-:W-:Y:S05]  /*1750*/  @!P1 BRA `(.L_x_22) ;  /* 0x0000006800b89947 */ /* 0x010fea0003800000 */
.L_x_21:
[----:B------:R-:W-:-:S04]  /*1760*/  UISETP.LT.AND UP0, UPT, UR49, 0x1, UPT ;  /* 0x000000013100788c */ /* 0x000fc8000bf01270 */
[----:B------:R-:W-:-:S04]  /*1770*/  USEL UR4, UR49, 0x1, UP0 ;  /* 0x0000000131047887 */ /* 0x000fc80008000000 */
[----:B------:R-:W-:-:S06]  /*1780*/  UIADD3 UR4, UR49, -UR4, URZ ;  /* 0x8000000431047290 */ /* 0x000fcc000fffe03f */
[----:B---34-:R-:W-:Y:S01]  /*1790*/  MOV R0, UR4 ;  /* 0x0000000400007c02 */ /* 0x018fe20008000f00 */
[----:B------:R-:W-:Y:S05]  /*17a0*/  WARPSYNC.ALL ;  /* 0x0000000000007948 */ /* 0x000fea0003800000 */
[----:B------:R-:W-:Y:S01]  /*17b0*/  ISETP.GE.AND P1, PT, R0, 0x1, PT ;  /* 0x000000010000780c */ /* 0x000fe20003f26270 */
[----:B------:R-:W-:Y:S01]  /*17c0*/  UIADD3 UR4, UR51, 0x28400, URZ ;  /* 0x0002840033047890 */ /* 0x000fe2000fffe03f */
[----:B------:R-:W-:Y:S01]  /*17d0*/  WARPGROUP.ARRIVE ;  /* 0x00000000000079c5 */ /* 0x000fe20000000000 */
[----:B------:R-:W-:Y:S02]  /*17e0*/  ULEA UR10, UR48, UR44, 0xb ;  /* 0x0000002c300a7291 */ /* 0x000fe4000f8e583f */
[----:B------:R-:W-:Y:S01]  /*17f0*/  USHF.R.U32.HI UR4, URZ, 0x4, UR4 ;  /* 0x000000043f047899 */ /* 0x000fe20008011604 */
[----:B------:R-:W-:Y:S01]  /*1800*/  UMOV UR5, 0x40000040 ;  /* 0x4000004000057882 */ /* 0x000fe20000000000 */
[----:B------:R-:W-:-:S02]  /*1810*/  UMOV UR7, 0x40000040 ;  /* 0x4000004000077882 */ /* 0x000fc40000000000 */
[----:B------:R-:W-:Y:S02]  /*1820*/  ULOP3.LUT UR4, UR4, 0x3fff, URZ, 0xc0, !UPT ;  /* 0x00003fff04047892 */ /* 0x000fe4000f8ec03f */
[----:B------:R-:W-:Y:S02]  /*1830*/  UIADD3 UR11, UR10, 0x400, URZ ;  /* 0x000004000a0b7890 */ /* 0x000fe4000fffe03f */
[----:B------:R-:W-:-:S03]  /*1840*/  ULOP3.LUT UR8, UR4, 0x10000, URZ, 0xfc, !UPT ;  /* 0x0001000004087892 */ /* 0x000fc6000f8efc3f */
[----:B------:R-:W-:Y:S01]  /*1850*/  UMOV UR4, UR10 ;  /* 0x0000000a00047c82 */ /* 0x000fe20008000000 */
[----:B------:R-:W-:-:S07]  /*1860*/  ULEA UR9, UR48, UR8, 0x9 ;  /* 0x0000000830097291 */ /* 0x000fce000f8e483f */
[----:B------:R-:W-:Y:S02]  /*1870*/  UMOV UR6, UR9 ;  /* 0x0000000900067c82 */ /* 0x000fe40008000000 */
[----:B------:R-:W-:Y:S01]  /*1880*/  HGMMA.64x64x16.F32.BF16 R56, gdesc[UR4], RZ, !UPT, gsb0 ;  /* 0x00e00000043879f0 */ /* 0x000fe2000c0018ff */
[----:B------:R-:W-:Y:S01]  /*1890*/  UMOV UR4, UR11 ;  /* 0x0000000b00047c82 */ /* 0x000fe20008000000 */
[----:B------:R-:W-:Y:S01]  /*18a0*/  UMOV UR5, 0x40000040 ;  /* 0x4000004000057882 */ /* 0x000fe20000000000 */
[----:B------:R-:W-:Y:S01]  /*18b0*/  UIADD3 UR11, UR10, 0x402, URZ ;  /* 0x000004020a0b7890 */ /* 0x000fe2000fffe03f */
[----:B------:R-:W-:Y:S02]  /*18c0*/  WARPGROUP.DEPBAR.LE gsb0, 0x0 ;  /* 0x00008000000079c5 */ /* 0x000fe40000010000 */
[----:B------:R-:W-:-:S06]  /*18d0*/  WARPGROUP.ARRIVE ;  /* 0x00000000000079c5 */ /* 0x000fcc0000000000 */
[----:B------:R-:W-:Y:S01]  /*18e0*/  HGMMA.64x64x16.F32.BF16 R24, gdesc[UR4], RZ, !UPT, gsb0 ;  /* 0x00e00000041879f0 */ /* 0x000fe2000c0018ff */
[----:B------:R-:W-:Y:S02]  /*18f0*/  UIADD3 UR4, UR10, 0x2, URZ ;  /* 0x000000020a047890 */ /* 0x000fe4000fffe03f */
[----:B------:R-:W-:Y:S01]  /*1900*/  UIADD3 UR6, UR9, 0x2, URZ ;  /* 0x0000000209067890 */ /* 0x000fe2000fffe03f */
[----:B------:R-:W-:Y:S01]  /*1910*/  UMOV UR5, 0x40000040 ;  /* 0x4000004000057882 */ /* 0x000fe20000000000 */
[----:B------:R-:W-:Y:S01]  /*1920*/  UMOV UR7, 0x40000040 ;  /* 0x4000004000077882 */ /* 0x000fe20000000000 */
[----:B------:R-:W-:Y:S02]  /*1930*/  WARPGROUP.DEPBAR.LE gsb0, 0x0 ;  /* 0x00008000000079c5 */ /* 0x000fe40000010000 */
[----:B------:R-:W-:-:S06]  /*1940*/  WARPGROUP.ARRIVE ;  /* 0x00000000000079c5 */ /* 0x000fcc0000000000 */
[----:B------:R-:W-:Y:S01]  /*1950*/  HGMMA.64x64x16.F32.BF16 R56, gdesc[UR4], R56, gsb0 ;  /* 0x00e00000043879f0 */ /* 0x000fe20008001838 */
[----:B------:R-:W-:Y:S01]  /*1960*/  UMOV UR4, UR11 ;  /* 0x0000000b00047c82 */ /* 0x000fe20008000000 */
[----:B------:R-:W-:Y:S01]  /*1970*/  UMOV UR5, 0x40000040 ;  /* 0x4000004000057882 */ /* 0x000fe20000000000 */
[----:B------:R-:W-:Y:S01]  /*1980*/  UIADD3 UR11, UR10, 0x404, URZ ;  /* 0x000004040a0b7890 */ /* 0x000fe2000fffe03f */
[----:B------:R-:W-:Y:S02]  /*1990*/  WARPGROUP.DEPBAR.LE gsb0, 0x0 ;  /* 0x00008000000079c5 */ /* 0x000fe40000010000 */
[----:B------:R-:W-:-:S06]  /*19a0*/  WARPGROUP.ARRIVE ;  /* 0x00000000000079c5 */ /* 0x000fcc0000000000 */
[----:B------:R-:W-:Y:S01]  /*19b0*/  HGMMA.64x64x16.F32.BF16 R24, gdesc[UR4], R24, gsb0 ;  /* 0x00e00000041879f0 */ /* 0x000fe20008001818 */
        /* <DEDUP_REMOVED lines=9> */
[----:B------:R-:W-:Y:S02]  /*1a50*/  WARPGROUP.DEPBAR.LE gsb0, 0x0 ;  /* 0x00008000000079c5 */ /* 0x000fe40000010000 */
[----:B------:R-:W-:-:S06]  /*1a60*/  WARPGROUP.ARRIVE ;  /* 0x00000000000079c5 */ /* 0x000fcc0000000000 */
[----:B------:R-:W-:Y:S01]  /*1a70*/  HGMMA.64x64x16.F32.BF16 R24, gdesc[UR4], R24, gsb0 ;  /* 0x00e00000041879f0 */ /* 0x000fe20008001818 */
[----:B------:R-:W-:Y:S02]  /*1a80*/  UIADD3 UR4, UR10, 0x6, URZ ;  /* 0x000000060a047890 */ /* 0x000fe4000fffe03f */
[----:B------:R-:W-:Y:S01]  /*1a90*/  UIADD3 UR6, UR9, 0x6, URZ ;  /* 0x0000000609067890 */ /* 0x000fe2000fffe03f */
[----:B------:R-:W-:Y:S01]  /*1aa0*/  UMOV UR5, 0x40000040 ;  /* 0x4000004000057882 */ /* 0x000fe20000000000 */
[----:B------:R-:W-:Y:S01]  /*1ab0*/  UMOV UR7, 0x40000040 ;  /* 0x4000004000077882 */ /* 0x000fe20000000000 */
[----:B------:R-:W-:Y:S01]  /*1ac0*/  UIADD3 UR10, UR10, 0x406, URZ ;  /* 0x000004060a0a7890 */ /* 0x000fe2000fffe03f */
[----:B------:R-:W-:Y:S02]  /*1ad0*/  WARPGROUP.DEPBAR.LE gsb0, 0x0 ;  /* 0x00008000000079c5 */ /* 0x000fe40000010000 */
[----:B------:R-:W-:-:S06]  /*1ae0*/  WARPGROUP.ARRIVE ;  /* 0x00000000000079c5 */ /* 0x000fcc0000000000 */
[----:B------:R-:W-:Y:S01]  /*1af0*/  HGMMA.64x64x16.F32.BF16 R56, gdesc[UR4], R56, gsb0 ;  /* 0x00e00000043879f0 */ /* 0x000fe20008001838 */
[----:B------:R-:W-:Y:S01]  /*1b00*/  UMOV UR4, UR10 ;  /* 0x0000000a00047c82 */ /* 0x000fe20008000000 */
[----:B------:R-:W-:Y:S01]  /*1b10*/  UMOV UR5, 0x40000040 ;  /* 0x4000004000057882 */ /* 0x000fe20000000000 */
[----:B------:R-:W-:Y:S02]  /*1b20*/  WARPGROUP.DEPBAR.LE gsb0, 0x0 ;  /* 0x00008000000079c5 */ /* 0x000fe40000010000 */
[----:B------:R-:W-:-:S06]  /*1b30*/  WARPGROUP.ARRIVE ;  /* 0x00000000000079c5 */ /* 0x000fcc0000000000 */
[----:B------:R-:W-:Y:S03]  /*1b40*/  HGMMA.64x64x16.F32.BF16 R24, gdesc[UR4], R24, gsb0 ;  /* 0x00e00000041879f0 */ /* 0x000fe60008001818 */
[----:B------:R-:W-:Y:S02]  /*1b50*/  WARPGROUP.DEPBAR.LE gsb0, 0x0 ;  /* 0x00008000000079c5 */ /* 0x000fe40000010000 */
[----:B------:R-:W-:Y:S05]  /*1b60*/  @!P1 BRA `(.L_x_23) ;  /* 0x00000004006c9947 */ /* 0x000fea0003800000 */
[----:B------:R-:W-:Y:S02]  /*1b70*/  UIADD3 UR9, UR48, 0x1, URZ ;  /* 0x0000000130097890 */ /* 0x000fe4000fffe03f */
[----:B------:R-:W-:Y:S02]  /*1b80*/  UMOV UR10, UR48 ;  /* 0x00000030000a7c82 */ /* 0x000fe40008000000 */
[----:B------:R-:W-:-:S04]  /*1b90*/  UISETP.NE.AND UP0, UPT, UR9, 0x4, UPT ;  /* 0x000000040900788c */ /* 0x000fc8000bf05270 */
[----:B------:R-:W-:Y:S02]  /*1ba0*/  USEL UR4, URZ, 0x1, UP0 ;  /* 0x000000013f047887 */ /* 0x000fe40008000000 */
[----:B------:R-:W-:Y:S02]  /*1bb0*/  USEL UR9, UR9, URZ, UP0 ;  /* 0x0000003f09097287 */ /* 0x000fe40008000000 */
[----:B------:R-:W-:-:S06]  /*1bc0*/  ULOP3.LUT UR4, UR43, UR4, URZ, 0x3c, !UPT ;  /* 0x000000042b047292 */ /* 0x000fcc000f8e3c3f */
[----:B--2---:R-:W-:-:S07]  /*1bd0*/  IMAD.U32 R5, RZ, RZ, UR4 ;  /* 0x00000004ff057e24 */ /* 0x004fce000f8e00ff */
.L_x_30:
[----:B--23--:R-:W-:Y:S05]  /*1be0*/  @!P0 BRA `(.L_x_24) ;  /* 0x0000000000048947 */ /* 0x00cfea0003800000 */
[----:B------:R-:W-:Y:S01]  /*1bf0*/  BPT.TRAP 0x1 ;  /* 0x000000040000795c */ /* 0x000fe20000300000 */
.L_x_24:
[----:B------:R-:W-:Y:S01]  /*1c00*/  ULEA UR4, UR9, UR51, 0x3 ;  /* 0x0000003309047291 */ /* 0x000fe2000f8e183f */
[----:B------:R-:W-:-:S08]  /*1c10*/  SHF.L.U32 R3, R5, 0x1f, RZ ;  /* 0x0000001f05037819 */ /* 0x000fd000000006ff */
[----:B------:R2:W3:Y:S01]  /*1c20*/  SYNCS.PHASECHK.TRANS64.TRYWAIT P1, [UR4], R3 ;  /* 0x00000003ff0075a7 */ /* 0x0004e20008020144 */
[----:B------:R-:W-:Y:S05]  /*1c30*/  @!P0 BRA `(.L_x_25) ;  /* 0x0000000000048947 */ /* 0x000fea0003800000 */
[----:B------:R-:W-:Y:S01]  /*1c40*/  BPT.TRAP 0x1 ;  /* 0x000000040000795c */ /* 0x000fe20000300000 */
.L_x_25:
[----:B---3--:R-:W-:Y:S05]  /*1c50*/  @P1 BRA `(.L_x_26) ;  /* 0x0000000000081947 */ /* 0x008fea0003800000 */
[----:B------:R-:W3:Y:S02]  /*1c60*/  SYNCS.PHASECHK.TRANS64.TRYWAIT P1, [UR4], R3 ;  /* 0x00000003ff0075a7 */ /* 0x000ee40008020144 */
[----:B---3--:R-:W-:Y:S05]  /*1c70*/  @!P1 BRA `(.L_x_27) ;  /* 0x0000006400849947 */ /* 0x008fea0003800000 */
.L_x_26:
[----:B------:R-:W-:Y:S01]  /*1c80*/  ULEA UR11, UR9, UR8, 0x9 ;  /* 0x00000008090b7291 */ /* 0x000fe2000f8e483f */
[----:B------:R-:W-:Y:S01]  /*1c90*/  WARPGROUP.ARRIVE ;  /* 0x00000000000079c5 */ /* 0x000fe20000000000 */
[----:B------:R-:W-:Y:S01]  /*1ca0*/  ULEA UR12, UR9, UR44, 0xb ;  /* 0x0000002c090c7291 */ /* 0x000fe2000f8e583f */
[----:B------:R-:W-:Y:S01]  /*1cb0*/  UMOV UR7, 0x40000040 ;  /* 0x4000004000077882 */ /* 0x000fe20000000000 */
[----:B------:R-:W-:Y:S02]  /*1cc0*/  UMOV UR5, 0x40000040 ;  /* 0x4000004000057882 */ /* 0x000fe40000000000 */
[----:B------:R-:W-:Y:S01]  /*1cd0*/  UIADD3 UR13, UR12, 0x400, URZ ;  /* 0x000004000c0d7890 */ /* 0x000fe2000fffe03f */
[----:B------:R-:W-:Y:S02]  /*1ce0*/  UMOV UR6, UR11 ;  /* 0x0000000b00067c82 */ /* 0x000fe40008000000 */
[----:B------:R-:W-:Y:S02]  /*1cf0*/  UMOV UR4, UR12 ;  /* 0x0000000c00047c82 */ /* 0x000fe40008000000 */
[----:B------:R-:W-:Y:S01]  /*1d00*/  HGMMA.64x64x16.F32.BF16 R56, gdesc[UR4], R56, gsb0 ;  /* 0x00e00000043879f0 */ /* 0x000fe20008001838 */
[----:B------:R-:W-:Y:S01]  /*1d10*/  UMOV UR5, 0x40000040 ;  /* 0x4000004000057882 */ /* 0x000fe20000000000 */
[----:B------:R-:W-:Y:S01]  /*1d20*/  UMOV UR4, UR13 ;  /* 0x0000000d00047c82 */ /* 0x000fe20008000000 */
[----:B------:R-:W-:Y:S01]  /*1d30*/  UIADD3 UR13, UR12, 0x402, URZ ;  /* 0x000004020c0d7890 */ /* 0x000fe2000fffe03f */
[----:B------:R-:W-:-:S02]  /*1d40*/  WARPGROUP.DEPBAR.LE gsb0, 0x0 ;  /* 0x00008000000079c5 */ /* 0x000fc40000010000 */
        /* <DEDUP_REMOVED lines=42> */
[----:B------:R-:W-:Y:S01]  /*1ff0*/  BPT.TRAP 0x1 ;  /* 0x000000040000795c */ /* 0x000fe20000300000 */
.L_x_28:
[----:B------:R-:W-:Y:S01]  /*2000*/  ULEA UR4, UR10, UR51, 0x3 ;  /* 0x000000330a047291 */ /* 0x000fe2000f8e183f */
[----:B------:R-:W-:-:S03]  /*2010*/  ISETP.GT.U32.AND P1, PT, R22, 0x1, PT ;  /* 0x000000011600780c */ /* 0x000fc60003f24070 */
[----:B------:R-:W-:-:S04]  /*2020*/  UIADD3 UR4, UR4, 0x20, URZ ;  /* 0x0000002004047890 */ /* 0x000fc8000fffe03f */
[----:B------:R-:W-:-:S09]  /*2030*/  UPRMT UR4, URZ, 0x654, UR4 ;  /* 0x000006543f047896 */ /* 0x000fd20008000004 */
[----:B------:R-:W-:Y:S01]  /*2040*/  SYNCS.ARRIVE.TRANS64.RED.A1T0 RZ, [UR4], RZ ;  /* 0x000000ffffff79a7 */ /* 0x000fe20008100404 */
[----:B------:R-:W-:Y:S05]  /*2050*/  @P1 BRA `(.L_x_29) ;  /* 0x0000000000041947 */ /* 0x000fea0003800000 */
[----:B------:R-:W-:Y:S01]  /*2060*/  BPT.TRAP 0x1 ;  /* 0x000000040000795c */ /* 0x000fe20000300000 */
.L_x_29:
[----:B------:R-:W-:Y:S01]  /*2070*/  UIADD3 UR9, UR9, 0x1, URZ ;  /* 0x0000000109097890 */ /* 0x000fe2000fffe03f */
[C---:B------:R-:W-:Y:S01]  /*2080*/  ISETP.GT.AND P1, PT, R0.reuse, 0x1, PT ;  /* 0x000000010000780c */ /* 0x040fe20003f24270 */
[----:B------:R-:W-:Y:S01]  /*2090*/  UIADD3 UR10, UR10, 0x1, URZ ;  /* 0x000000010a0a7890 */ /* 0x000fe2000fffe03f */
[----:B------:R-:W-:Y:S01]  /*20a0*/  VIADD R0, R0, 0xffffffff ;  /* 0xffffffff00007836 */ /* 0x000fe20000000000 */
[----:B------:R-:W-:Y:S02]  /*20b0*/  UISETP.NE.AND UP0, UPT, UR9, 0x4, UPT ;  /* 0x000000040900788c */ /* 0x000fe4000bf05270 */
[----:B------:R-:W-:Y:S02]  /*20c0*/  UISETP.NE.AND UP1, UPT, UR10, 0x4, UPT ;  /* 0x000000040a00788c */ /* 0x000fe4000bf25270 */
[----:B------:R-:W-:Y:S02]  /*20d0*/  USEL UR4, URZ, 0x1, UP0 ;  /* 0x000000013f047887 */ /* 0x000fe40008000000 */
[----:B------:R-:W-:-:S02]  /*20e0*/  USEL UR9, UR9, URZ, UP0 ;  /* 0x0000003f09097287 */ /* 0x000fc40008000000 */
[----:B------:R-:W-:Y:S02]  /*20f0*/  USEL UR10, UR10, URZ, UP1 ;  /* 0x0000003f0a0a7287 */ /* 0x000fe40008800000 */
[----:B------:R-:W-:Y:S01]  /*2100*/  LOP3.LUT R5, R5, UR4, RZ, 0x3c, !PT ;  /* 0x0000000405057c12 */ /* 0x000fe2000f8e3cff */
[----:B------:R-:W-:Y:S09]  /*2110*/  @P1 BRA `(.L_x_30) ;  /* 0xfffffff800b01947 */ /* 0x000ff2000383ffff */
.L_x_23:
[----:B------:R-:W4:Y:S02]  /*2120*/  LDC R0, c[0x0][0x28c] ;  /* 0x0000a300ff007b82 */ /* 0x000f240000000800 */
[----:B----4-:R-:W-:-:S13]  /*2130*/  ISETP.GE.AND P1, PT, R0, 0x1, PT ;  /* 0x000000010000780c */ /* 0x010fda0003f26270 */
[----:B------:R-:W-:Y:S05]  /*2140*/  @!P1 BRA `(.L_x_31) ;  /* 0x0000000000349947 */ /* 0x000fea0003800000 */
[----:B------:R-:W-:Y:S05]  /*2150*/  @!P0 BRA `(.L_x_32) ;  /* 0x0000000000048947 */ /* 0x000fea0003800000 */
[----:B------:R-:W-:Y:S01]  /*2160*/  BPT.TRAP 0x1 ;  /* 0x000000040000795c */ /* 0x000fe20000300000 */
.L_x_32:
[----:B------:R-:W-:Y:S01]  /*2170*/  UISETP.LT.AND UP0, UPT, UR49, 0x1, UPT ;  /* 0x000000013100788c */ /* 0x000fe2000bf01270 */
[----:B------:R-:W-:-:S03]  /*2180*/  ISETP.GT.U32.AND P0, PT, R22, 0x1, PT ;  /* 0x000000011600780c */ /* 0x000fc60003f04070 */
[----:B------:R-:W-:-:S04]  /*2190*/  USEL UR4, UR49, 0x1, UP0 ;  /* 0x0000000131047887 */ /* 0x000fc80008000000 */
[----:B------:R-:W-:-:S04]  /*21a0*/  UIADD3 UR4, UR48, UR49, -UR4 ;  /* 0x0000003130047290 */ /* 0x000fc8000fffe804 */
[----:B------:R-:W-:-:S04]  /*21b0*/  USHF.L.U32 UR4, UR4, 0x3, URZ ;  /* 0x0000000304047899 */ /* 0x000fc8000800063f */
[----:B------:R-:W-:-:S04]  /*21c0*/  ULOP3.LUT UR4, UR4, 0x18, URZ, 0xc0, !UPT ;  /* 0x0000001804047892 */ /* 0x000fc8000f8ec03f */
[----:B------:R-:W-:-:S04]  /*21d0*/  UIADD3 UR4, UR51, 0x20, UR4 ;  /* 0x0000002033047890 */ /* 0x000fc8000fffe004 */
[----:B------:R-:W-:-:S09]  /*21e0*/  UPRMT UR4, URZ, 0x654, UR4 ;  /* 0x000006543f047896 */ /* 0x000fd20008000004 */
[----:B------:R-:W-:Y:S01]  /*21f0*/  SYNCS.ARRIVE.TRANS64.RED.A1T0 RZ, [UR4], RZ ;  /* 0x000000ffffff79a7 */ /* 0x000fe20008100404 */
[----:B------:R-:W-:Y:S05]  /*2200*/  @P0 BRA `(.L_x_31) ;  /* 0x0000000000040947 */ /* 0x000fea0003800000 */
[----:B------:R-:W-:Y:S01]  /*2210*/  BPT.TRAP 0x1 ;  /* 0x000000040000795c */ /* 0x000fe20000300000 */
.L_x_31:
[----:B------:R-:W-:Y:S01]  /*2220*/  UIADD3 UR4, UR51, 0x200, URZ ;  /* 0x0000020033047890 */ /* 0x000fe2000fffe03f */
[----:B------:R-:W-:Y:S02]  /*2230*/  R2UR UR46, R95 ;  /* 0x000000005f2e72ca */ /* 0x000fe400000e0000 */
[----:B------:R-:W-:Y:S01]  /*2240*/  R2UR UR45, R97 ;  /* 0x00000000612d72ca */ /* 0x000fe200000e0000 */
[----:B------:R-:W-:-:S06]  /*2250*/  ULOP3.LUT UP0, URZ, UR4, 0x1bf, URZ, 0xc0, !UPT ;  /* 0x000001bf043f7892 */ /* 0x000fcc000f80c03f */
[----:B------:R-:W-:-:S04]  /*2260*/  PLOP3.LUT P0, PT, PT, PT, UP0, 0x80, 0x0 ;  /* 0x000000000000781c */ /* 0x000fc80003f0f008 */
[----:B------:R-:W-:Y:S02]  /*2270*/  USHF.L.U32 UR46, UR46, 0x8, URZ ;  /* 0x000000082e2e7899 */ /* 0x000fe4000800063f */
[----:B------:R-:W-:-:S07]  /*2280*/  USHF.L.U32 UR45, UR45, 0x6, URZ ;  /* 0x000000062d2d7899 */ /* 0x000fce000800063f */
[----:B------:R-:W-:Y:S05]  /*2290*/  @!P0 BRA `(.L_x_33) ;  /* 0x00000000007c8947 */ /* 0x000fea0003800000 */
[----:B------:R-:W-:Y:S01]  /*22a0*/  MOV R23, 0x0 ;  /* 0x0000000000177802 */ /* 0x000fe20000000f00 */
[----:B------:R-:W-:Y:S01]  /*22b0*/  ULDC.64 UR4, c[0x4][0x80] ;  /* 0x0100200000047ab9 */ /* 0x000fe20000000a00 */
[----:B------:R-:W-:Y:S01]  /*22c0*/  ULDC.64 UR6, c[0x4][0x10] ;  /* 0x0100040000067ab9 */ /* 0x000fe20000000a00 */
[----:B--23--:R-:W-:Y:S01]  /*22d0*/  IMAD.U32 R4, RZ, RZ, UR4 ;  /* 0x00000004ff047e24 */ /* 0x00cfe2000f8e00ff */
[----:B------:R2:W3:Y:S01]  /*22e0*/  LDC.64 R14, c[0x4][R23] ;  /* 0x01000000170e7b82 */ /* 0x0004e20000000a00 */
[----:B------:R-:W-:Y:S01]  /*22f0*/  IMAD.U32 R5, RZ, RZ, UR5 ;  /* 0x00000005ff057e24 */ /* 0x000fe2000f8e00ff */
[----:B------:R-:W-:Y:S01]  /*2300*/  ULDC.64 UR4, c[0x4][0x88] ;  /* 0x0100220000047ab9 */ /* 0x000fe20000000a00 */
[----:B------:R-:W-:Y:S01]  /*2310*/  IMAD.U32 R10, RZ, RZ, UR6 ;  /* 0x00000006ff0a7e24 */ /* 0x000fe2000f8e00ff */
[----:B------:R-:W-:Y:S01]  /*2320*/  MOV R13, RZ ;  /* 0x000000ff000d7202 */ /* 0x000fe20000000f00 */
[----:B------:R-:W-:Y:S02]  /*2330*/  IMAD.U32 R6, RZ, RZ, UR4 ;  /* 0x00000004ff067e24 */ /* 0x000fe4000f8e00ff */
[----:B------:R-:W-:-:S02]  /*2340*/  IMAD.U32 R7, RZ, RZ, UR5 ;  /* 0x00000005ff077e24 */ /* 0x000fc4000f8e00ff */
[----:B------:R-:W-:Y:S02]  /*2350*/  IMAD.U32 R11, RZ, RZ, UR7 ;  /* 0x00000007ff0b7e24 */ /* 0x000fe4000f8e00ff */
[----:B------:R-:W-:Y:S02]  /*2360*/  IMAD.MOV.U32 R8, RZ, RZ, 0x70 ;  /* 0x00000070ff087424 */ /* 0x000fe400078e00ff */
[----:B--2---:R-:W-:-:S07]  /*2370*/  IMAD.MOV.U32 R12, RZ, RZ, 0x1 ;  /* 0x00000001ff0c7424 */ /* 0x004fce00078e00ff */
[----:B------:R-:W-:-:S07]  /*2380*/  LEPC R20, `(.L_x_34) ;  /* 0x000000001014794e */ /* 0x000fce0000000000 */
[----:B-1-3--:R-:W-:Y:S05]  /*2390*/  CALL.ABS.NOINC R14 ;  /* 0x000000000e007343 */ /* 0x00afea0003c00000 */
.L_x_34:
[----:B------:R1:W2:Y:S01]  /*23a0*/  LDC.64 R14, c[0x4][R23] ;  /* 0x01000000170e7b82 */ /* 0x0002a20000000a00 */
[----:B------:R-:W-:Y:S01]  /*23b0*/  ULDC.64 UR4, c[0x4][0x80] ;  /* 0x0100200000047ab9 */ /* 0x000fe20000000a00 */
[----:B------:R-:W-:Y:S01]  /*23c0*/  ULDC.64 UR6, c[0x4][0x10] ;  /* 0x0100040000067ab9 */ /* 0x000fe20000000a00 */
[----:B------:R-:W-:Y:S02]  /*23d0*/  IMAD.U32 R4, RZ, RZ, UR4 ;  /* 0x00000004ff047e24 */ /* 0x000fe4000f8e00ff */
        /* <DEDUP_REMOVED lines=8> */
[----:B-1----:R-:W-:-:S07]  /*2460*/  IMAD.MOV.U32 R13, RZ, RZ, RZ ;  /* 0x000000ffff0d7224 */ /* 0x002fce00078e00ff */
[----:B------:R-:W-:-:S07]  /*2470*/  LEPC R20, `(.L_x_33) ;  /* 0x000000001014794e */ /* 0x000fce0000000000 */
[----:B--2---:R-:W-:Y:S05]  /*2480*/  CALL.ABS.NOINC R14 ;  /* 0x000000000e007343 */ /* 0x004fea0003c00000 */
.L_x_33:
[----:B--23--:R-:W2:Y:S01]  /*2490*/  LDC R4, c[0x0][0x288] ;  /* 0x0000a200ff047b82 */ /* 0x00cea20000000800 */
[----:B------:R-:W-:Y:S01]  /*24a0*/  ULDC.64 UR4, c[0x0][0x590] ;  /* 0x0001640000047ab9 */ /* 0x000fe20000000a00 */
[----:B------:R-:W-:Y:S01]  /*24b0*/  SHF.R.U32.HI R0, RZ, 0x2, R18 ;  /* 0x00000002ff007819 */ /* 0x000fe20000011612 */
[----:B------:R-:W-:Y:S01]  /*24c0*/  IMAD.U32 R103, RZ, RZ, UR5 ;  /* 0x00000005ff677e24 */ /* 0x000fe2000f8e00ff */
[----:B------:R-:W-:Y:S01]  /*24d0*/  MOV R101, UR4 ;  /* 0x0000000400657c02 */ /* 0x000fe20008000f00 */
[----:B------:R-:W-:Y:S01]  /*24e0*/  ULDC UR4, c[0x0][0x284] ;  /* 0x0000a10000047ab9 */ /* 0x000fe20000000800 */
[----:B------:R-:W-:Y:S02]  /*24f0*/  LOP3.LUT R6, R18, 0xe0, RZ, 0xc0, !PT ;  /* 0x000000e012067812 */ /* 0x000fe400078ec0ff */
[----:B------:R-:W-:Y:S02]  /*2500*/  ISETP.NE.U32.AND P0, PT, R101, RZ, PT ;  /* 0x000000ff6500720c */ /* 0x000fe40003f05070 */
[----:B------:R-:W-:-:S02]  /*2510*/  LOP3.LUT R7, R0, 0x7, RZ, 0xc0, !PT ;  /* 0x0000000700077812 */ /* 0x000fc400078ec0ff */
[----:B------:R-:W-:Y:S02]  /*2520*/  ISETP.NE.AND.EX P0, PT, R103, RZ, PT, P0 ;  /* 0x000000ff6700720c */ /* 0x000fe40003f05300 */
[----:B------:R-:W-:Y:S02]  /*2530*/  LOP3.LUT R3, R18, 0x3, RZ, 0xc0, !PT ;  /* 0x0000000312037812 */ /* 0x000fe400078ec0ff */
[----:B------:R-:W-:-:S04]  /*2540*/  SHF.R.U32.HI R0, RZ, 0x1, R6 ;  /* 0x00000001ff007819 */ /* 0x000fc80000011606 */
[----:B------:R-:W-:Y:S01]  /*2550*/  IADD3 R0, -R0, UR4, -R7 ;  /* 0x0000000400007c10 */ /* 0x000fe2000fffe907 */
[----:B--2---:R-:W-:-:S04]  /*2560*/  IMAD R4, R3, -0x2, R4 ;  /* 0xfffffffe03047824 */ /* 0x004fc800078e0204 */
[----:B------:R-:W-:Y:S02]  /*2570*/  IMAD R95, R95, -0x100, R0 ;  /* 0xffffff005f5f7824 */ /* 0x000fe400078e0200 */
[----:B------:R-:W-:Y:S01]  /*2580*/  IMAD R97, R97, -0x40, R4 ;  /* 0xffffffc061617824 */ /* 0x000fe200078e0204 */
[----:B------:R-:W-:Y:S06]  /*2590*/  @!P0 BRA `(.L_x_35) ;  /* 0x0000000000548947 */ /* 0x000fec0003800000 */
[----:B------:R-:W-:Y:S02]  /*25a0*/  ULDC.64 UR4, c[0x0][0x588] ;  /* 0x0001620000047ab9 */ /* 0x000fe40000000a00 */
[----:B------:R-:W-:-:S04]  /*25b0*/  ISETP.NE.U32.AND P1, PT, RZ, UR4, PT ;  /* 0x00000004ff007c0c */ /* 0x000fc8000bf25070 */
[----:B------:R-:W-:-:S13]  /*25c0*/  ISETP.NE.AND.EX P1, PT, RZ, UR5, PT, P1 ;  /* 0x00000005ff007c0c */ /* 0x000fda000bf25310 */
[----:B------:R-:W-:Y:S05]  /*25d0*/  @!P1 BRA `(.L_x_36) ;  /* 0x0000000000289947 */ /* 0x000fea0003800000 */
[----:B------:R-:W2:Y:S01]  /*25e0*/  LDC.64 R4, c[0x0][0x588] ;  /* 0x00016200ff047b82 */ /* 0x000ea20000000a00 */
[----:B------:R-:W-:-:S04]  /*25f0*/  IMAD R3, R101, UR47, RZ ;  /* 0x0000002f65037c24 */ /* 0x000fc8000f8e02ff */
[----:B--2---:R-:W-:-:S05]  /*2600*/  IMAD.WIDE R4, R3, 0x4, R4 ;  /* 0x0000000403047825 */ /* 0x004fca00078e0204 */
[----:B------:R-:W2:Y:S01]  /*2610*/  LDG.E R90, desc[UR52][R4.64] ;  /* 0x00000034045a7981 */ /* 0x000ea2000c1e1900 */
[----:B------:R-:W-:Y:S02]  /*2620*/  IMAD.MOV.U32 R88, RZ, RZ, 0x1 ;  /* 0x00000001ff587424 */ /* 0x000fe400078e00ff */
[----:B------:R-:W-:Y:S02]  /*2630*/  IMAD.MOV.U32 R92, RZ, RZ, 0x1 ;  /* 0x00000001ff5c7424 */ /* 0x000fe400078e00ff */
[----:B------:R-:W-:Y:S02]  /*2640*/  IMAD.MOV.U32 R94, RZ, RZ, 0x1 ;  /* 0x00000001ff5e7424 */ /* 0x000fe400078e00ff */
[--C-:B--2---:R-:W-:Y:S02]  /*2650*/  IMAD.MOV.U32 R93, RZ, RZ, R90.reuse ;  /* 0x000000ffff5d7224 */ /* 0x104fe400078e005a */
[----:B------:R-:W-:Y:S01]  /*2660*/  IMAD.MOV.U32 R96, RZ, RZ, R90 ;  /* 0x000000ffff607224 */ /* 0x000fe200078e005a */
[----:B------:R-:W-:Y:S06]  /*2670*/  BRA `(.L_x_35) ;  /* 0x00000000001c7947 */ /* 0x000fec0003800000 */
.L_x_36:
[----:B------:R-:W-:Y:S01]  /*2680*/  ULDC UR4, c[0x0][0x580] ;  /* 0x0001600000047ab9 */ /* 0x000fe20000000800 */
[----:B------:R-:W-:Y:S01]  /*2690*/  IMAD.MOV.U32 R88, RZ, RZ, 0x1 ;  /* 0x00000001ff587424 */ /* 0x000fe200078e00ff */
[----:B------:R-:W-:Y:S01]  /*26a0*/  MOV R90, UR4 ;  /* 0x00000004005a7c02 */ /* 0x000fe20008000f00 */
[----:B------:R-:W-:Y:S02]  /*26b0*/  IMAD.MOV.U32 R92, RZ, RZ, 0x1 ;  /* 0x00000001ff5c7424 */ /* 0x000fe400078e00ff */
[----:B------:R-:W-:Y:S02]  /*26c0*/  IMAD.MOV.U32 R94, RZ, RZ, 0x1 ;  /* 0x00000001ff5e7424 */ /* 0x000fe400078e00ff */
[----:B------:R-:W-:Y:S02]  /*26d0*/  IMAD.U32 R93, RZ, RZ, UR4 ;  /* 0x00000004ff5d7e24 */ /* 0x000fe4000f8e00ff */
[----:B------:R-:W-:-:S07]  /*26e0*/  IMAD.U32 R96, RZ, RZ, UR4 ;  /* 0x00000004ff607e24 */ /* 0x000fce000f8e00ff */
.L_x_35:
[----:B------:R-:W2:Y:S02]  /*26f0*/  LDC.64 R8, c[0x0][0x5b0] ;  /* 0x00016c00ff087b82 */ /* 0x000ea40000000a00 */
[----:B--2---:R-:W-:-:S04]  /*2700*/  ISETP.NE.U32.AND P1, PT, R8, RZ, PT ;  /* 0x000000ff0800720c */ /* 0x004fc80003f25070 */
[----:B------:R-:W-:-:S13]  /*2710*/  ISETP.NE.AND.EX P1, PT, R9, RZ, PT, P1 ;  /* 0x000000ff0900720c */ /* 0x000fda0003f25310 */
[----:B------:R-:W-:Y:S05]  /*2720*/  @!P1 BRA `(.L_x_37) ;  /* 0x00000000002c9947 */ /* 0x000fea0003800000 */
[----:B------:R-:W-:Y:S02]  /*2730*/  ULDC.64 UR4, c[0x0][0x5a8] ;  /* 0x00016a0000047ab9 */ /* 0x000fe40000000a00 */
[----:B------:R-:W-:-:S04]  /*2740*/  ISETP.NE.U32.AND P1, PT, RZ, UR4, PT ;  /* 0x00000004ff007c0c */ /* 0x000fc8000bf25070 */
[----:B------:R-:W-:-:S13]  /*2750*/  ISETP.NE.AND.EX P1, PT, RZ, UR5, PT, P1 ;  /* 0x00000005ff007c0c */ /* 0x000fda000bf25310 */
[----:B------:R-:W-:Y:S05]  /*2760*/  @!P1 BRA `(.L_x_38) ;  /* 0x0000000000149947 */ /* 0x000fea0003800000 */
[----:B------:R-:W2:Y:S01]  /*2770*/  LDC.64 R4, c[0x0][0x5a8] ;  /* 0x00016a00ff047b82 */ /* 0x000ea20000000a00 */
[----:B------:R-:W-:-:S04]  /*2780*/  IMAD R3, R8, UR47, RZ ;  /* 0x0000002f08037c24 */ /* 0x000fc8000f8e02ff */
[----:B--2---:R-:W-:-:S05]  /*2790*/  IMAD.WIDE R4, R3, 0x4, R4 ;  /* 0x0000000403047825 */ /* 0x004fca00078e0204 */
[----:B-1----:R2:W5:Y:S01]  /*27a0*/  LDG.E R91, desc[UR52][R4.64] ;  /* 0x00000034045b7981 */ /* 0x002562000c1e1900 */
[----:B------:R-:W-:Y:S05]  /*27b0*/  BRA `(.L_x_37) ;  /* 0x0000000000087947 */ /* 0x000fea0003800000 */
.L_x_38:
[----:B------:R-:W-:Y:S02]  /*27c0*/  ULDC UR4, c[0x0][0x5a0] ;  /* 0x0001680000047ab9 */ /* 0x000fe40000000800 */
[----:B-1----:R-:W-:-:S07]  /*27d0*/  IMAD.U32 R91, RZ, RZ, UR4 ;  /* 0x00000004ff5b7e24 */ /* 0x002fce000f8e00ff */
.L_x_37:
[----:B------:R-:W3:Y:S01]  /*27e0*/  LDC.64 R10, c[0x0][0x5c0] ;  /* 0x00017000ff0a7b82 */ /* 0x000ee20000000a00 */
[----:B------:R-:W-:Y:S01]  /*27f0*/  ULDC.64 UR4, c[0x0][0x588] ;  /* 0x0001620000047ab9 */ /* 0x000fe20000000a00 */
[----:B------:R-:W-:Y:S01]  /*2800*/  ISETP.EQ.U32.AND P3, PT, R101, RZ, PT ;  /* 0x000000ff6500720c */ /* 0x000fe20003f62070 */
[----:B--2---:R-:W-:Y:S01]  /*2810*/  IMAD.MOV.U32 R4, RZ, RZ, 0x1 ;  /* 0x00000001ff047424 */ /* 0x004fe200078e00ff */
[----:B------:R-:W-:Y:S01]  /*2820*/  ISETP.NE.U32.AND P1, PT, RZ, UR4, PT ;  /* 0x00000004ff007c0c */ /* 0x000fe2000bf25070 */
[----:B------:R-:W-:Y:S01]  /*2830*/  IMAD.MOV.U32 R3, RZ, RZ, 0x1 ;  /* 0x00000001ff037424 */ /* 0x000fe200078e00ff */
[----:B------:R-:W-:Y:S02]  /*2840*/  LOP3.LUT P4, RZ, R94, 0xff, RZ, 0xc0, !PT ;  /* 0x000000ff5eff7812 */ /* 0x000fe4000788c0ff */
[----:B------:R-:W2:Y:S01]  /*2850*/  LDC R12, c[0x0][0x5c8] ;  /* 0x00017200ff0c7b82 */ /* 0x000ea20000000800 */
[----:B------:R-:W-:Y:S02]  /*2860*/  ISETP.NE.AND.EX P1, PT, RZ, UR5, PT, P1 ;  /* 0x00000005ff007c0c */ /* 0x000fe4000bf25310 */
[----:B------:R-:W-:-:S02]  /*2870*/  FSEL R5, R96, R93, !P4 ;  /* 0x0000005d60057208 */ /* 0x000fc40006000000 */
[----:B------:R-:W-:Y:S02]  /*2880*/  ISETP.EQ.OR.EX P3, PT, R103, RZ, !P1, P3 ;  /* 0x000000ff6700720c */ /* 0x000fe40004f62730 */
[----:B------:R-:W-:Y:S02]  /*2890*/  PLOP3.LUT P1, PT, P1, PT, PT, 0x8, 0x0 ;  /* 0x000000000000781c */ /* 0x000fe40000f2e170 */
[C---:B------:R-:W-:Y:S02]  /*28a0*/  FSEL R93, R90.reuse, R93, !P0 ;  /* 0x0000005d5a5d7208 */ /* 0x040fe40004000000 */
[----:B------:R-:W-:Y:S02]  /*28b0*/  FSEL R0, R90, R5, !P0 ;  /* 0x000000055a007208 */ /* 0x000fe40004000000 */
[----:B---3--:R-:W-:-:S04]  /*28c0*/  ISETP.NE.U32.AND P2, PT, R10, RZ, PT ;  /* 0x000000ff0a00720c */ /* 0x008fc80003f45070 */
[----:B------:R-:W-:-:S04]  /*28d0*/  ISETP.NE.AND.EX P2, PT, R11, RZ, PT, P2 ;  /* 0x000000ff0b00720c */ /* 0x000fc80003f45320 */
[----:B--2---:R-:W-:Y:S01]  /*28e0*/  FSEL R12, R12, RZ, !P2 ;  /* 0x000000ff0c0c7208 */ /* 0x004fe20005000000 */
[----:B------:R-:W-:Y:S08]  /*28f0*/  @!P3 BRA `(.L_x_39) ;  /* 0x000000000040b947 */ /* 0x000ff00003800000 */
[----:B------:R-:W-:Y:S04]  /*2900*/  BSSY B0, `(.L_x_40) ;  /* 0x000000e000007945 */ /* 0x000fe80003800000 */
[----:B------:R-:W-:Y:S05]  /*2910*/  @!P0 BRA `(.L_x_41) ;  /* 0x0000000000248947 */ /* 0x000fea0003800000 */
[----:B------:R-:W-:Y:S02]  /*2920*/  LOP3.LUT P4, RZ, R92, 0xff, RZ, 0xc0, !PT ;  /* 0x000000ff5cff7812 */ /* 0x000fe4000788c0ff */
[----:B------:R-:W-:Y:S02]  /*2930*/  PLOP3.LUT P3, PT, P1, PT, PT, 0x80, 0x0 ;  /* 0x000000000000781c */ /* 0x000fe40000f6f070 */
[----:B------:R-:W-:-:S09]  /*2940*/  PRMT R94, RZ, 0x7610, R94 ;  /* 0x00007610ff5e7816 */ /* 0x000fd2000000005e */
[----:B------:R-:W-:Y:S05]  /*2950*/  @!P4 BRA `(.L_x_42) ;  /* 0x000000000020c947 */ /* 0x000fea0003800000 */
[----:B------:R-:W-:Y:S01]  /*2960*/  FSETP.EQ.AND P3, PT, R90, RZ, PT ;  /* 0x000000ff5a00720b */ /* 0x000fe20003f62000 */
[----:B------:R-:W-:Y:S01]  /*2970*/  IMAD.MOV.U32 R93, RZ, RZ, R90 ;  /* 0x000000ffff5d7224 */ /* 0x000fe200078e005a */
[----:B------:R-:W-:Y:S01]  /*2980*/  PRMT R94, R92, 0x7610, R94 ;  /* 0x000076105c5e7816 */ /* 0x000fe2000000005e */
[----:B------:R-:W-:Y:S01]  /*2990*/  IMAD.MOV.U32 R0, RZ, RZ, R90 ;  /* 0x000000ffff007224 */ /* 0x000fe200078e005a */
[----:B------:R-:W-:Y:S09]  /*29a0*/  BRA `(.L_x_42) ;  /* 0x00000000000c7947 */ /* 0x000ff20003800000 */
.L_x_41:
[----:B------:R-:W-:Y:S01]  /*29b0*/  FSETP.EQ.AND P3, PT, R90, RZ, PT ;  /* 0x000000ff5a00720b */ /* 0x000fe20003f62000 */
[--C-:B------:R-:W-:Y:S02]  /*29c0*/  IMAD.MOV.U32 R93, RZ, RZ, R90.reuse ;  /* 0x000000ffff5d7224 */ /* 0x100fe400078e005a */
[----:B------:R-:W-:-:S10]  /*29d0*/  IMAD.MOV.U32 R0, RZ, RZ, R90 ;  /* 0x000000ffff007224 */ /* 0x000fd400078e005a */
.L_x_42:
[----:B------:R-:W-:Y:S05]  /*29e0*/  BSYNC B0 ;  /* 0x0000000000007941 */ /* 0x000fea0003800000 */
.L_x_40:
[----:B------:R-:W-:-:S07]  /*29f0*/  SEL R4, RZ, 0x1, P3 ;  /* 0x00000001ff047807 */ /* 0x000fce0001800000 */
.L_x_39:
[----:B------:R-:W-:Y:S04]  /*2a00*/  BSSY B0, `(.L_x_43) ;  /* 0x000000f000007945 */ /* 0x000fe80003800000 */
[----:B------:R-:W-:Y:S05]  /*2a10*/  @!P0 BRA `(.L_x_44) ;  /* 0x0000000000288947 */ /* 0x000fea0003800000 */
[----:B------:R-:W-:Y:S02]  /*2a20*/  LOP3.LUT P0, RZ, R88, 0xff, RZ, 0xc0, !PT ;  /* 0x000000ff58ff7812 */ /* 0x000fe4000780c0ff */
[----:B------:R-:W-:Y:S02]  /*2a30*/  PRMT R92, RZ, 0x7610, R92 ;  /* 0x00007610ff5c7816 */ /* 0x000fe4000000005c */
[----:B------:R-:W-:-:S09]  /*2a40*/  PRMT R94, RZ, 0x7610, R94 ;  /* 0x00007610ff5e7816 */ /* 0x000fd2000000005e */
[----:B------:R-:W-:Y:S05]  /*2a50*/  @!P0 BRA `(.L_x_45) ;  /* 0x0000000000248947 */ /* 0x000fea0003800000 */
[----:B------:R-:W-:Y:S01]  /*2a60*/  FSETP.EQ.AND P1, PT, R90, RZ, PT ;  /* 0x000000ff5a00720b */ /* 0x000fe20003f22000 */
[----:B------:R-:W-:Y:S01]  /*2a70*/  IMAD.MOV.U32 R0, RZ, RZ, R90 ;  /* 0x000000ffff007224 */ /* 0x000fe200078e005a */
[C---:B------:R-:W-:Y:S02]  /*2a80*/  PRMT R92, R88.reuse, 0x7610, R92 ;  /* 0x00007610585c7816 */ /* 0x040fe4000000005c */
[----:B------:R-:W-:Y:S02]  /*2a90*/  MOV R93, R90 ;  /* 0x0000005a005d7202 */ /* 0x000fe40000000f00 */
[----:B------:R-:W-:Y:S01]  /*2aa0*/  PRMT R94, R88, 0x7610, R94 ;  /* 0x00007610585e7816 */ /* 0x000fe2000000005e */
[----:B------:R-:W-:Y:S06]  /*2ab0*/  BRA `(.L_x_45) ;  /* 0x00000000000c7947 */ /* 0x000fec0003800000 */
.L_x_44:
[----:B------:R-:W-:Y:S01]  /*2ac0*/  FSETP.EQ.AND P1, PT, R90, RZ, PT ;  /* 0x000000ff5a00720b */ /* 0x000fe20003f22000 */
[--C-:B------:R-:W-:Y:S02]  /*2ad0*/  IMAD.MOV.U32 R93, RZ, RZ, R90.reuse ;  /* 0x000000ffff5d7224 */ /* 0x100fe400078e005a */
[----:B------:R-:W-:-:S10]  /*2ae0*/  IMAD.MOV.U32 R0, RZ, RZ, R90 ;  /* 0x000000ffff007224 */ /* 0x000fd400078e005a */
.L_x_45:
[----:B------:R-:W-:Y:S05]  /*2af0*/  BSYNC B0 ;  /* 0x0000000000007941 */ /* 0x000fea0003800000 */
.L_x_43:
[----:B------:R-:W-:Y:S01]  /*2b00*/  PRMT R8, R4, 0x9910, RZ ;  /* 0x0000991004087816 */ /* 0x000fe200000000ff */
[--C-:B------:R-:W-:Y:S01]  /*2b10*/  IMAD.MOV.U32 R14, RZ, RZ, R12.reuse ;  /* 0x000000ffff0e7224 */ /* 0x100fe200078e000c */
[----:B------:R-:W-:Y:S01]  /*2b20*/  LOP3.LUT R89, R89, 0x1, RZ, 0x3c, !PT ;  /* 0x0000000159597812 */ /* 0x000fe200078e3cff */
[--C-:B------:R-:W-:Y:S02]  /*2b30*/  IMAD.MOV.U32 R98, RZ, RZ, R12.reuse ;  /* 0x000000ffff627224 */ /* 0x100fe400078e000c */
[----:B------:R-:W-:Y:S01]  /*2b40*/  IMAD.MOV.U32 R20, RZ, RZ, R12 ;  /* 0x000000ffff147224 */ /* 0x000fe200078e000c */
[----:B------:R-:W-:Y:S06]  /*2b50*/  @!P2 BRA `(.L_x_46) ;  /* 0x000000000080a947 */ /* 0x000fec0003800000 */
[----:B------:R-:W2:Y:S01]  /*2b60*/  LDC.64 R12, c[0x0][0x5d0] ;  /* 0x00017400ff0c7b82 */ /* 0x000ea20000000a00 */
[----:B------:R-:W-:Y:S01]  /*2b70*/  SHF.R.U32.HI R6, RZ, 0x5, R6 ;  /* 0x00000005ff067819 */ /* 0x000fe20000011606 */
[----:B------:R-:W-:Y:S01]  /*2b80*/  USHF.R.S32.HI UR4, URZ, 0x1f, UR47 ;  /* 0x0000001f3f047899 */ /* 0x000fe2000801142f */
[----:B------:R-:W-:-:S03]  /*2b90*/  ISETP.GE.AND P0, PT, R97, 0x1, PT ;  /* 0x000000016100780c */ /* 0x000fc60003f06270 */
[----:B------:R-:W-:Y:S01]  /*2ba0*/  IMAD.SHL.U32 R4, R6, 0x10, RZ ;  /* 0x0000001006047824 */ /* 0x000fe200078e00ff */
[C---:B------:R-:W-:Y:S02]  /*2bb0*/  ISETP.LT.OR P4, PT, R95.reuse, 0x1, !P0 ;  /* 0x000000015f00780c */ /* 0x040fe40004781670 */
[C---:B------:R-:W-:Y:S02]  /*2bc0*/  ISETP.LT.OR P3, PT, R95.reuse, 0x81, !P0 ;  /* 0x000000815f00780c */ /* 0x040fe40004761670 */
[----:B------:R-:W-:Y:S02]  /*2bd0*/  LOP3.LUT R4, R4, 0xfffffff0, R7, 0xe2, !PT ;  /* 0xfffffff004047812 */ /* 0x000fe400078ee207 */
[C---:B------:R-:W-:Y:S02]  /*2be0*/  ISETP.LT.OR P2, PT, R95.reuse, 0x9, !P0 ;  /* 0x000000095f00780c */ /* 0x040fe40004741670 */
[----:B------:R-:W-:Y:S01]  /*2bf0*/  ISETP.LT.OR P0, PT, R95, 0x89, !P0 ;  /* 0x000000895f00780c */ /* 0x000fe20004701670 */
[----:B------:R-:W-:-:S05]  /*2c00*/  VIADD R4, R4, UR46 ;  /* 0x0000002e04047c36 */ /* 0x000fca0008000000 */
[--C-:B------:R-:W-:Y:S01]  /*2c10*/  SHF.R.S32.HI R5, RZ, 0x1f, R4.reuse ;  /* 0x0000001fff057819 */ /* 0x100fe20000011404 */
[C---:B--2---:R-:W-:Y:S02]  /*2c20*/  IMAD R6, R12.reuse, UR4, RZ ;  /* 0x000000040c067c24 */ /* 0x044fe4000f8e02ff */
[----:B------:R-:W-:-:S04]  /*2c30*/  IMAD.WIDE.U32 R4, R12, UR47, R4 ;  /* 0x0000002f0c047c25 */ /* 0x000fc8000f8e0004 */
[----:B------:R-:W-:Y:S01]  /*2c40*/  IMAD R7, R13, UR47, R6 ;  /* 0x0000002f0d077c24 */ /* 0x000fe2000f8e0206 */
[----:B------:R-:W-:-:S03]  /*2c50*/  LEA R6, P5, R4, R10, 0x1 ;  /* 0x0000000a04067211 */ /* 0x000fc600078a08ff */
[----:B------:R-:W-:-:S05]  /*2c60*/  IMAD.IADD R5, R5, 0x1, R7 ;  /* 0x0000000105057824 */ /* 0x000fca00078e0207 */
[----:B------:R-:W-:-:S05]  /*2c70*/  LEA.HI.X R7, R4, R11, R5, 0x1, P5 ;  /* 0x0000000b04077211 */ /* 0x000fca00028f0c05 */
[----:B------:R-:W2:Y:S04]  /*2c80*/  @!P4 LDG.E.U16 R10, desc[UR52][R6.64] ;  /* 0x00000034060ac981 */ /* 0x000ea8000c1e1500 */
[----:B------:R-:W3:Y:S04]  /*2c90*/  @!P3 LDG.E.U16 R4, desc[UR52][R6.64+0x100] ;  /* 0x000100340604b981 */ /* 0x000ee8000c1e1500 */
[----:B------:R-:W4:Y:S04]  /*2ca0*/  @!P2 LDG.E.U16 R5, desc[UR52][R6.64+0x10] ;  /* 0x000010340605a981 */ /* 0x000f28000c1e1500 */
[----:B------:R-:W4:Y:S01]  /*2cb0*/  @!P0 LDG.E.U16 R9, desc[UR52][R6.64+0x110] ;  /* 0x0001103406098981 */ /* 0x000f22000c1e1500 */
[----:B------:R-:W-:Y:S01]  /*2cc0*/  MOV R98, RZ ;  /* 0x000000ff00627202 */ /* 0x000fe20000000f00 */
[----:B------:R-:W-:Y:S01]  /*2cd0*/  IMAD.MOV.U32 R12, RZ, RZ, RZ ;  /* 0x000000ffff0c7224 */ /* 0x000fe200078e00ff */
[----:B--2---:R-:W-:-:S02]  /*2ce0*/  @!P4 PRMT R98, R10, 0x5410, RZ ;  /* 0x000054100a62c816 */ /* 0x004fc400000000ff */
[----:B---3--:R-:W-:Y:S02]  /*2cf0*/  @!P3 PRMT R12, R4, 0x5410, RZ ;  /* 0x00005410040cb816 */ /* 0x008fe400000000ff */
[----:B----4-:R-:W-:Y:S02]  /*2d00*/  @!P2 PRMT R98, R98, 0x5410, R5 ;  /* 0x000054106262a816 */ /* 0x010fe40000000005 */
[----:B------:R-:W-:-:S03]  /*2d10*/  @!P0 PRMT R12, R12, 0x5410, R9 ;  /* 0x000054100c0c8816 */ /* 0x000fc60000000009 */
[C---:B------:R-:W-:Y:S01]  /*2d20*/  IMAD.U32 R20, R98.reuse, 0x10000, RZ ;  /* 0x0001000062147824 */ /* 0x040fe200078e00ff */
[----:B------:R-:W-:Y:S01]  /*2d30*/  LOP3.LUT R98, R98, 0xffff0000, RZ, 0xc0, !PT ;  /* 0xffff000062627812 */ /* 0x000fe200078ec0ff */
[C---:B------:R-:W-:Y:S01]  /*2d40*/  IMAD.U32 R14, R12.reuse, 0x10000, RZ ;  /* 0x000100000c0e7824 */ /* 0x040fe200078e00ff */
[----:B------:R-:W-:-:S07]  /*2d50*/  LOP3.LUT R12, R12, 0xffff0000, RZ, 0xc0, !PT ;  /* 0xffff00000c0c7812 */ /* 0x000fce00078ec0ff */
.L_x_46:
[----:B------:R-:W-:Y:S01]  /*2d60*/  ISETP.NE.AND P0, PT, R8, RZ, PT ;  /* 0x000000ff0800720c */ /* 0x000fe20003f05270 */
[----:B------:R-:W-:Y:S01]  /*2d70*/  BSSY B0, `(.L_x_47) ;  /* 0x0000028000007945 */ /* 0x000fe20003800000 */
[----:B------:R-:W-:Y:S01]  /*2d80*/  IMAD.MOV.U32 R13, RZ, RZ, RZ ;  /* 0x000000ffff0d7224 */ /* 0x000fe200078e00ff */
[----:B------:R-:W-:Y:S02]  /*2d90*/  CS2R R6, SRZ ;  /* 0x0000000000067805 */ /* 0x000fe4000001ff00 */
[----:B------:R-:W-:Y:S02]  /*2da0*/  CS2R R4, SRZ ;  /* 0x0000000000047805 */ /* 0x000fe4000001ff00 */
[----:B------:R-:W-:Y:S02]  /*2db0*/  CS2R R10, SRZ ;  /* 0x00000000000a7805 */ /* 0x000fe4000001ff00 */
[----:B------:R-:W-:-:S04]  /*2dc0*/  CS2R R8, SRZ ;  /* 0x0000000000087805 */ /* 0x000fc8000001ff00 */
[----:B------:R-:W-:Y:S05]  /*2dd0*/  @!P0 BRA `(.L_x_48) ;  /* 0x0000000000848947 */ /* 0x000fea0003800000 */
[----:B------:R-:W-:-:S13]  /*2de0*/  ISETP.NE.AND P2, PT, R100, 0x3, PT ;  /* 0x000000036400780c */ /* 0x000fda0003f45270 */
[----:B------:R-:W-:Y:S05]  /*2df0*/  @!P2 BRA `(.L_x_49) ;  /* 0x000000000004a947 */ /* 0x000fea0003800000 */
[----:B------:R-:W-:Y:S01]  /*2e00*/  BPT.TRAP 0x1 ;  /* 0x000000040000795c */ /* 0x000fe20000300000 */
.L_x_49:
[----:B------:R-:W-:Y:S01]  /*2e10*/  SHF.L.U32 R4, R89, 0x1f, RZ ;  /* 0x0000001f59047819 */ /* 0x000fe200000006ff */
[----:B------:R-:W-:Y:S01]  /*2e20*/  BSSY B1, `(.L_x_50) ;  /* 0x0000005000017945 */ /* 0x000fe20003800000 */
[----:B------:R-:W-:Y:S02]  /*2e30*/  IMAD.MOV.U32 R13, RZ, RZ, 0x1 ;  /* 0x00000001ff0d7424 */ /* 0x000fe400078e00ff */
[----:B------:R-:W2:Y:S01]  /*2e40*/  SYNCS.PHASECHK.TRANS64.TRYWAIT P2, [UR51+0x40], R4 ;  /* 0x00004004ff0075a7 */ /* 0x000ea20008040173 */
[----:B------:R-:W-:Y:S01]  /*2e50*/  IMAD.MOV.U32 R6, RZ, RZ, RZ ;  /* 0x000000ffff067224 */ /* 0x000fe200078e00ff */
[----:B--2---:R-:W-:Y:S06]  /*2e60*/  @!P2 BRA `(.L_x_51) ;  /* 0x000000540020a947 */ /* 0x004fec0003800000 */
.L_x_167:
[----:B------:R-:W-:Y:S05]  /*2e70*/  BSYNC B1 ;  /* 0x0000000000017941 */ /* 0x000fea0003800000 */
.L_x_50:
[----:B--2---:R-:W-:Y:S02]  /*2e80*/  CS2R R4, SRZ ;  /* 0x0000000000047805 */ /* 0x004fe4000001ff00 */
[----:B------:R-:W-:Y:S02]  /*2e90*/  CS2R R10, SRZ ;  /* 0x00000000000a7805 */ /* 0x000fe4000001ff00 */
[----:B------:R-:W-:Y:S01]  /*2ea0*/  CS2R R8, SRZ ;  /* 0x0000000000087805 */ /* 0x000fe2000001ff00 */
[----:B------:R-:W-:Y:S06]  /*2eb0*/  @P1 BRA `(.L_x_48) ;  /* 0x00000000004c1947 */ /* 0x000fec0003800000 */
[C---:B------:R-:W-:Y:S01]  /*2ec0*/  IMAD.SHL.U32 R4, R18.reuse, 0x10, RZ ;  /* 0x0000001012047824 */ /* 0x040fe200078e00ff */
[----:B------:R-:W-:Y:S01]  /*2ed0*/  SHF.R.U32.HI R7, RZ, 0x1, R18 ;  /* 0x00000001ff077819 */ /* 0x000fe20000011612 */
[C---:B------:R-:W-:Y:S01]  /*2ee0*/  IMAD.SHL.U32 R5, R18.reuse, 0x20, RZ ;  /* 0x0000002012057824 */ /* 0x040fe200078e00ff */
[C---:B------:R-:W-:Y:S01]  /*2ef0*/  LOP3.LUT P2, RZ, R18.reuse, 0x4, RZ, 0xc0, !PT ;  /* 0x0000000412ff7812 */ /* 0x040fe2000784c0ff */
[----:B------:R-:W-:Y:S01]  /*2f00*/  IMAD.SHL.U32 R9, R18, 0x4, RZ ;  /* 0x0000000412097824 */ /* 0x000fe200078e00ff */
[----:B------:R-:W-:Y:S01]  /*2f10*/  LOP3.LUT R4, R4, 0xe00, RZ, 0xc0, !PT ;  /* 0x00000e0004047812 */ /* 0x000fe200078ec0ff */
[----:B------:R-:W-:Y:S05]  /*2f20*/  WARPSYNC.ALL ;  /* 0x0000000000007948 */ /* 0x000fea0003800000 */
[----:B------:R-:W-:-:S02]  /*2f30*/  LOP3.LUT R6, R5, 0xc0, RZ, 0xc0, !PT ;  /* 0x000000c005067812 */ /* 0x000fc400078ec0ff */
[----:B------:R-:W-:Y:S02]  /*2f40*/  LOP3.LUT R4, R4, 0x20, R5, 0xf8, !PT ;  /* 0x0000002004047812 */ /* 0x000fe400078ef805 */
[----:B------:R-:W-:Y:S02]  /*2f50*/  LOP3.LUT R6, R6, 0x8, R7, 0xf8, !PT ;  /* 0x0000000806067812 */ /* 0x000fe400078ef807 */
[----:B------:R-:W-:Y:S02]  /*2f60*/  LOP3.LUT R4, R4, 0x100, R5, 0xf8, !PT ;  /* 0x0000010004047812 */ /* 0x000fe400078ef805 */
[----:B------:R-:W-:-:S04]  /*2f70*/  LOP3.LUT R9, R6, 0x18, R9, 0x78, !PT ;  /* 0x0000001806097812 */ /* 0x000fc800078e7809 */
[----:B------:R-:W-:-:S04]  /*2f80*/  LOP3.LUT R4, R4, R9, RZ, 0xfc, !PT ;  /* 0x0000000904047212 */ /* 0x000fc800078efcff */
[----:B------:R-:W-:-:S04]  /*2f90*/  LEA R8, R4, UR51, 0x1 ;  /* 0x0000003304087c11 */ /* 0x000fc8000f8e08ff */
[C---:B------:R-:W-:Y:S01]  /*2fa0*/  IADD3 R5, R8.reuse, 0x200, RZ ;  /* 0x0000020008057810 */ /* 0x040fe20007ffe0ff */
[----:B------:R-:W-:Y:S02]  /*2fb0*/  VIADD R4, R8, 0x220 ;  /* 0x0000022008047836 */ /* 0x000fe40000000000 */
[----:B------:R-:W2:Y:S02]  /*2fc0*/  LDSM.16.M88.4 R8, [R8+0x200] ;  /* 0x000200000808783b */ /* 0x000ea40000000200 */
[----:B------:R-:W-:-:S06]  /*2fd0*/  @P2 VIADD R4, R5, 0xffffffe0 ;  /* 0xffffffe005042836 */ /* 0x000fcc0000000000 */
[----:B------:R-:W3:Y:S02]  /*2fe0*/  LDSM.16.M88.4 R4, [R4] ;  /* 0x000000000404783b */ /* 0x000ee40000000200 */
.L_x_48:
[----:B------:R-:W-:Y:S05]  /*2ff0*/  BSYNC B0 ;  /* 0x0000000000007941 */ /* 0x000fea0003800000 */
.L_x_47:
[C---:B------:R-:W-:Y:S01]  /*3000*/  IMAD.SHL.U32 R107, R18.reuse, 0x20, RZ ;  /* 0x00000020126b7824 */ /* 0x040fe200078e00ff */
[----:B------:R-:W-:Y:S01]  /*3010*/  SHF.R.U32.HI R102, RZ, 0x1, R18 ;  /* 0x00000001ff667819 */ /* 0x000fe20000011612 */
[----:B------:R-:W-:Y:S01]  /*3020*/  IMAD.SHL.U32 R95, R18, 0x10, RZ ;  /* 0x00000010125f7824 */ /* 0x000fe200078e00ff */
[----:B--2---:R-:W-:Y:S01]  /*3030*/  LOP3.LUT R97, R10, 0xffff0000, RZ, 0xc0, !PT ;  /* 0xffff00000a617812 */ /* 0x004fe200078ec0ff */
[----:B------:R-:W-:Y:S01]  /*3040*/  IMAD.U32 R15, R8, 0x10000, RZ ;  /* 0x00010000080f7824 */ /* 0x000fe200078e00ff */
[----:B------:R-:W-:Y:S01]  /*3050*/  LOP3.LUT R21, R107, 0xc0, RZ, 0xc0, !PT ;  /* 0x000000c06b157812 */ /* 0x000fe200078ec0ff */
[----:B------:R-:W-:Y:S01]  /*3060*/  IMAD.SHL.U32 R109, R18, 0x4, RZ ;  /* 0x00000004126d7824 */ /* 0x000fe200078e00ff */
[----:B---3--:R-:W-:Y:S01]  /*3070*/  LOP3.LUT R117, R6, 0xffff0000, RZ, 0xc0, !PT ;  /* 0xffff000006757812 */ /* 0x008fe200078ec0ff */
[----:B------:R-:W-:Y:S01]  /*3080*/  IMAD.U32 R23, R9, 0x10000, RZ ;  /* 0x0001000009177824 */ /* 0x000fe200078e00ff */
[----:B------:R-:W-:Y:S01]  /*3090*/  LOP3.LUT R102, R21, 0x8, R102, 0xf8, !PT ;  /* 0x0000000815667812 */ /* 0x000fe200078ef866 */
[----:B------:R-:W-:Y:S01]  /*30a0*/  IMAD.U32 R105, R11, 0x10000, RZ ;  /* 0x000100000b697824 */ /* 0x000fe200078e00ff */
[----:B------:R-:W-:Y:S01]  /*30b0*/  LOP3.LUT R21, R8, 0xffff0000, RZ, 0xc0, !PT ;  /* 0xffff000008157812 */ /* 0x000fe200078ec0ff */
[----:B------:R-:W-:Y:S01]  /*30c0*/  IMAD.U32 R115, R6, 0x10000, RZ ;  /* 0x0001000006737824 */ /* 0x000fe200078e00ff */
[----:B------:R-:W-:Y:S01]  /*30d0*/  LOP3.LUT R8, R95, 0xe00, RZ, 0xc0, !PT ;  /* 0x00000e005f087812 */ /* 0x000fe200078ec0ff */
[----:B------:R-:W-:Y:S01]  /*30e0*/  IMAD.U32 R95, R10, 0x10000, RZ ;  /* 0x000100000a5f7824 */ /* 0x000fe200078e00ff */
[----:B------:R-:W-:Y:S01]  /*30f0*/  LOP3.LUT R123, R102, 0x18, R109, 0x78, !PT ;  /* 0x00000018667b7812 */ /* 0x000fe200078e786d */
[----:B------:R-:W-:Y:S01]  /*3100*/  IMAD.U32 R111, R5, 0x10000, RZ ;  /* 0x00010000056f7824 */ /* 0x000fe200078e00ff */
[--C-:B------:R-:W-:Y:S01]  /*3110*/  LOP3.LUT R8, R8, 0x20, R107.reuse, 0xf8, !PT ;  /* 0x0000002008087812 */ /* 0x100fe200078ef86b */
[----:B------:R-:W-:Y:S01]  /*3120*/  IMAD.U32 R119, R7, 0x10000, RZ ;  /* 0x0001000007777824 */ /* 0x000fe200078e00ff */
[----:B------:R-:W-:Y:S01]  /*3130*/  LOP3.LUT R109, R4, 0xffff0000, RZ, 0xc0, !PT ;  /* 0xffff0000046d7812 */ /* 0x000fe200078ec0ff */
[--C-:B-----5:R-:W-:Y:S01]  /*3140*/  FFMA R6, R91, R57, R20.reuse ;  /* 0x000000395b067223 */ /* 0x120fe20000000014 */
[----:B------:R-:W-:Y:S01]  /*3150*/  LOP3.LUT R8, R8, 0x100, R107, 0xf8, !PT ;  /* 0x0000010008087812 */ /* 0x000fe200078ef86b */
[----:B------:R-:W-:Y:S01]  /*3160*/  FMUL R21, R21, R96 ;  /* 0x0000006015157220 */ /* 0x000fe20000400000 */
[----:B------:R-:W-:Y:S01]  /*3170*/  SHF.L.U32 R107, R4, 0x10, RZ ;  /* 0x00000010046b7819 */ /* 0x000fe200000006ff */
[C---:B------:R-:W-:Y:S01]  /*3180*/  FFMA R10, R91.reuse, R60, R20 ;  /* 0x0000003c5b0a7223 */ /* 0x040fe20000000014 */
[----:B------:R-:W-:Y:S01]  /*3190*/  LOP3.LUT R4, R18, 0xff, RZ, 0xc0, !PT ;  /* 0x000000ff12047812 */ /* 0x000fe200078ec0ff */
[--C-:B------:R-:W-:Y:S01]  /*31a0*/  FFMA R102, R91, R62, R98.reuse ;  /* 0x0000003e5b667223 */ /* 0x100fe20000000062 */
[----:B------:R-:W-:Y:S01]  /*31b0*/  LOP3.LUT R9, R9, 0xffff0000, RZ, 0xc0, !PT ;  /* 0xffff000009097812 */ /* 0x000fe200078ec0ff */
[----:B------:R-:W-:Y:S01]  /*31c0*/  FMUL R23, R23, R96 ;  /* 0x0000006017177220 */ /* 0x000fe20000400000 */
[----:B------:R-:W-:Y:S01]  /*31d0*/  LOP3.LUT R11, R11, 0xffff0000, RZ, 0xc0, !PT ;  /* 0xffff00000b0b7812 */ /* 0x000fe200078ec0ff */
[----:B------:R-:W-:Y:S01]  /*31e0*/  VIADD R4, R4, 0x1f ;  /* 0x0000001f04047836 */ /* 0x000fe20000000000 */
[----:B------:R-:W-:Y:S01]  /*31f0*/  LOP3.LUT R123, R8, R123, RZ, 0xfc, !PT ;  /* 0x0000007b087b7212 */ /* 0x000fe200078efcff */
[--C-:B------:R-:W-:Y:S01]  /*3200*/  FFMA R8, R91, R58, R98.reuse ;  /* 0x0000003a5b087223 */ /* 0x100fe20000000062 */
[----:B------:R-:W-:Y:S01]  /*3210*/  LOP3.LUT R113, R5, 0xffff0000, RZ, 0xc0, !PT ;  /* 0xffff000005717812 */ /* 0x000fe200078ec0ff */
[C---:B------:R-:W-:Y:S01]  /*3220*/  FFMA R5, R91.reuse, R59, R98 ;  /* 0x0000003b5b057223 */ /* 0x040fe20000000062 */
[----:B------:R-:W-:Y:S01]  /*3230*/  ISETP.GT.U32.AND P2, PT, R4, 0x3e, PT ;  /* 0x0000003e0400780c */ /* 0x000fe20003f44070 */
[--C-:B------:R-:W-:Y:S01]  /*3240*/  FFMA R4, R91, R56, R20.reuse ;  /* 0x000000385b047223 */ /* 0x100fe20000000014 */
[----:B------:R-:W-:Y:S01]  /*3250*/  LOP3.LUT R121, R7, 0xffff0000, RZ, 0xc0, !PT ;  /* 0xffff000007797812 */ /* 0x000fe200078ec0ff */
[----:B------:R-:W-:Y:S01]  /*3260*/  FFMA R7, R91, R61, R20 ;  /* 0x0000003d5b077223 */ /* 0x000fe20000000014 */
[-C--:B------:R-:W-:Y:S01]  /*3270*/  FMUL R56, R9, R96.reuse ;  /* 0x0000006009387220 */ /* 0x080fe20000400000 */
[-C--:B------:R-:W-:Y:S01]  /*3280*/  FMUL R57, R95, R96.reuse ;  /* 0x000000605f397220 */ /* 0x080fe20000400000 */
[----:B------:R-:W-:Y:S01]  /*3290*/  FMUL R58, R97, R96 ;  /* 0x00000060613a7220 */ /* 0x000fe20000400000 */
[C---:B------:R-:W-:Y:S01]  /*32a0*/  FFMA R63, R91.reuse, R63, R98 ;  /* 0x0000003f5b3f7223 */ /* 0x040fe20000000062 */
[C-C-:B------:R-:W-:Y:S01]  /*32b0*/  FFMA R64, R91.reuse, R64, R20.reuse ;  /* 0x000000405b407223 */ /* 0x140fe20000000014 */
[----:B------:R-:W-:Y:S01]  /*32c0*/  FFMA R65, R91, R65, R20 ;  /* 0x000000415b417223 */ /* 0x000fe20000000014 */
[-C--:B------:R-:W-:Y:S01]  /*32d0*/  FMUL R15, R15, R96.reuse ;  /* 0x000000600f0f7220 */ /* 0x080fe20000400000 */
[-C--:B------:R-:W-:Y:S01]  /*32e0*/  FMUL R59, R105, R96.reuse ;  /* 0x00000060693b7220 */ /* 0x080fe20000400000 */
[-C--:B------:R-:W-:Y:S01]  /*32f0*/  FMUL R60, R11, R96.reuse ;  /* 0x000000600b3c7220 */ /* 0x080fe20000400000 */
[-C--:B------:R-:W-:Y:S01]  /*3300*/  FMUL R61, R107, R96.reuse ;  /* 0x000000606b3d7220 */ /* 0x080fe20000400000 */
[----:B------:R-:W-:Y:S01]  /*3310*/  FMUL R62, R109, R96 ;  /* 0x000000606d3e7220 */ /* 0x000fe20000400000 */
[----:B------:R-:W-:Y:S01]  /*3320*/  FADD R9, R6, R21 ;  /* 0x0000001506097221 */ /* 0x000fe20000000000 */
        /* <DEDUP_REMOVED lines=9> */
[----:B------:R-:W-:Y:S01]  /*33c0*/  F2FP.BF16.F32.PACK_AB R5, R5, R8 ;  /* 0x000000080505723e */ /* 0x000fe200000010ff */
[--C-:B------:R-:W-:Y:S01]  /*33d0*/  FFMA R10, R91, R66, R98.reuse ;  /* 0x000000425b0a7223 */ /* 0x100fe20000000062 */
[----:B------:R-:W-:Y:S01]  /*33e0*/  F2FP.BF16.F32.PACK_AB R6, R7, R6 ;  /* 0x000000060706723e */ /* 0x000fe200000010ff */
[----:B------:R-:W-:Y:S01]  /*33f0*/  FMUL R66, R113, R96 ;  /* 0x0000006071427220 */ /* 0x000fe20000400000 */
[----:B------:R-:W-:Y:S01]  /*3400*/  F2FP.BF16.F32.PACK_AB R4, R9, R4 ;  /* 0x000000040904723e */ /* 0x000fe200000010ff */
[--C-:B------:R-:W-:Y:S01]  /*3410*/  FFMA R9, R91, R67, R98.reuse ;  /* 0x000000435b097223 */ /* 0x100fe20000000062 */
[----:B------:R-:W-:Y:S01]  /*3420*/  F2FP.BF16.F32.PACK_AB R7, R63, R102 ;  /* 0x000000663f07723e */ /* 0x000fe200000010ff */
[----:B------:R-:W-:Y:S01]  /*3430*/  FFMA R63, R91, R70, R98 ;  /* 0x000000465b3f7223 */ /* 0x000fe20000000062 */
[----:B------:R-:W-:Y:S01]  /*3440*/  F2FP.BF16.F32.PACK_AB R8, R65, R64 ;  /* 0x000000404108723e */ /* 0x000fe200000010ff */
[----:B------:R-:W-:Y:S01]  /*3450*/  FMUL R65, R111, R96 ;  /* 0x000000606f417220 */ /* 0x000fe20000400000 */
[C-C-:B------:R-:W-:Y:S01]  /*3460*/  FFMA R64, R91.reuse, R68, R20.reuse ;  /* 0x000000445b407223 */ /* 0x140fe20000000014 */
[----:B------:R-:W-:Y:S01]  /*3470*/  FFMA R11, R91, R69, R20 ;  /* 0x000000455b0b7223 */ /* 0x000fe20000000014 */
[-C--:B------:R-:W-:Y:S01]  /*3480*/  FMUL R67, R115, R96.reuse ;  /* 0x0000006073437220 */ /* 0x080fe20000400000 */
[----:B------:R-:W-:Y:S01]  /*3490*/  FMUL R70, R117, R96 ;  /* 0x0000006075467220 */ /* 0x000fe20000400000 */
[----:B------:R-:W-:Y:S01]  /*34a0*/  FFMA R102, R91, R71, R98 ;  /* 0x000000475b667223 */ /* 0x000fe20000000062 */
[----:B------:R-:W-:-:S02]  /*34b0*/  IMAD.MOV.U32 R95, RZ, RZ, 0x20 ;  /* 0x00000020ff5f7424 */ /* 0x000fc400078e00ff */
[-C--:B------:R-:W-:Y:S01]  /*34c0*/  FMUL R68, R119, R96.reuse ;  /* 0x0000006077447220 */ /* 0x080fe20000400000 */
[----:B------:R-:W-:Y:S01]  /*34d0*/  FMUL R69, R121, R96 ;  /* 0x0000006079457220 */ /* 0x000fe20000400000 */
[----:B------:R-:W-:Y:S01]  /*34e0*/  LOP3.LUT P3, RZ, R18, 0x4, RZ, 0xc0, !PT ;  /* 0x0000000412ff7812 */ /* 0x000fe2000786c0ff */
[----:B------:R-:W-:Y:S01]  /*34f0*/  FADD R10, R10, R65 ;  /* 0x000000410a0a7221 */ /* 0x000fe20000000000 */
[----:B------:R-:W-:Y:S01]  /*3500*/  FADD R9, R9, R66 ;  /* 0x0000004209097221 */ /* 0x000fe20000000000 */
[----:B------:R-:W-:Y:S01]  /*3510*/  FADD R71, R64, R67 ;  /* 0x0000004340477221 */ /* 0x000fe20000000000 */
[----:B------:R-:W-:Y:S01]  /*3520*/  FADD R104, R11, R70 ;  /* 0x000000460b687221 */ /* 0x000fe20000000000 */
[----:B------:R-:W-:Y:S01]  /*3530*/  FADD R11, R63, R68 ;  /* 0x000000443f0b7221 */ /* 0x000fe20000000000 */
[----:B------:R-:W-:Y:S01]  /*3540*/  FADD R102, R102, R69 ;  /* 0x0000004566667221 */ /* 0x000fe20000000000 */
[----:B------:R-:W-:Y:S01]  /*3550*/  SEL R63, R95, 0xffffffe0, !P3 ;  /* 0xffffffe05f3f7807 */ /* 0x000fe20005800000 */
[----:B------:R-:W-:Y:S05]  /*3560*/  WARPSYNC.ALL ;  /* 0x0000000000007948 */ /* 0x000fea0003800000 */
[----:B------:R-:W-:Y:S01]  /*3570*/  LEA R64, R123, UR51, 0x1 ;  /* 0x000000337b407c11 */ /* 0x000fe2000f8e08ff */
[----:B------:R-:W-:Y:S01]  /*3580*/  BSSY B0, `(.L_x_52) ;  /* 0x0000015000007945 */ /* 0x000fe20003800000 */
[----:B------:R-:W-:-:S02]  /*3590*/  F2FP.BF16.F32.PACK_AB R9, R9, R10 ;  /* 0x0000000a0909723e */ /* 0x000fc400000010ff */
[----:B------:R-:W-:Y:S01]  /*35a0*/  F2FP.BF16.F32.PACK_AB R10, R104, R71 ;  /* 0x00000047680a723e */ /* 0x000fe200000010ff */
[----:B------:R2:W-:Y:S01]  /*35b0*/  STSM.16.M88.4 [R64+0x200], R4 ;  /* 0x0002000440007844 */ /* 0x0005e20000000200 */
[----:B------:R-:W-:Y:S02]  /*35c0*/  F2FP.BF16.F32.PACK_AB R11, R102, R11 ;  /* 0x0000000b660b723e */ /* 0x000fe400000010ff */
[----:B------:R-:W-:-:S05]  /*35d0*/  IADD3 R71, R63, 0x200, R64 ;  /* 0x000002003f477810 */ /* 0x000fca0007ffe040 */
[----:B------:R2:W-:Y:S01]  /*35e0*/  STSM.16.M88.4 [R71], R8 ;  /* 0x0000000847007844 */ /* 0x0005e20000000200 */
[----:B------:R-:W-:Y:S01]  /*35f0*/  @!PT LDS RZ, [RZ] ;  /* 0x00000000fffff984 */ /* 0x000fe20000000800 */
[----:B------:R-:W-:Y:S01]  /*3600*/  @!PT LDS RZ, [RZ] ;  /* 0x00000000fffff984 */ /* 0x000fe20000000800 */
[----:B------:R-:W-:Y:S01]  /*3610*/  @!PT LDS RZ, [RZ] ;  /* 0x00000000fffff984 */ /* 0x000fe20000000800 */
[----:B------:R-:W-:Y:S01]  /*3620*/  @!PT LDS RZ, [RZ] ;  /* 0x00000000fffff984 */ /* 0x000fe20000000800 */
[----:B------:R3:W-:Y:S06]  /*3630*/  MEMBAR.ALL.CTA ;  /* 0x0000000000007992 */ /* 0x0007ec0000008000 */
[----:B---3--:R-:W3:Y:S02]  /*3640*/  FENCE.VIEW.ASYNC.S ;  /* 0x00000000000073c6 */ /* 0x008ee40000000000 */
[----:B---3--:R-:W-:Y:S06]  /*3650*/  BAR.SYNC.DEFER_BLOCKING 0x1, 0x100 ;  /* 0x0044000000007b1d */ /* 0x008fec0000010000 */
[----:B------:R-:W-:Y:S05]  /*3660*/  @P2 BRA `(.L_x_53) ;  /* 0x0000000000182947 */ /* 0x000fea0003800000 */
[----:B------:R-:W-:Y:S02]  /*3670*/  UIADD3 UR4, UP0, UR54, 0x4f0, URZ ;  /* 0x000004f036047890 */ /* 0x000fe4000ff1e03f */
[----:B------:R-:W-:Y:S02]  /*3680*/  UIADD3 UR44, UR51, 0x200, URZ ;  /* 0x00000200332c7890 */ /* 0x000fe4000fffe03f */
[----:B------:R-:W-:-:S09]  /*3690*/  UIADD3.X UR5, URZ, UR55, URZ, UP0, !UPT ;  /* 0x000000373f057290 */ /* 0x000fd200087fe43f */
[----:B------:R3:W-:Y:S01]  /*36a0*/  UTMASTG.3D [UR44], [UR4] ;  /* 0x0000002c040073b5 */ /* 0x0007e20008010000 */
[----:B------:R0:W-:Y:S01]  /*36b0*/  UTMACMDFLUSH ;  /* 0x00000000000079b7 */ /* 0x0001e20000000000 */
[----:B---3--:R-:W-:-:S04]  /*36c0*/  DEPBAR.LE SB0, 0x1 ;  /* 0x000080400000791a */ /* 0x008fc80000000000 */
.L_x_53:
[----:B------:R-:W-:Y:S05]  /*36d0*/  BSYNC B0 ;  /* 0x0000000000007941 */ /* 0x000fea0003800000 */
.L_x_52:
[----:B------:R-:W-:Y:S01]  /*36e0*/  BAR.SYNC.DEFER_BLOCKING 0x1, 0x100 ;  /* 0x0044000000007b1d */ /* 0x000fe20000010000 */
[----:B------:R-:W-:-:S13]  /*36f0*/  ISETP.NE.AND P3, PT, RZ, UR42, PT ;  /* 0x0000002aff007c0c */ /* 0x000fda000bf65270 */
[----:B------:R-:W-:Y:S05]  /*3700*/  @!P3 BRA `(.L_x_54) ;  /* 0x000000000034b947 */ /* 0x000fea0003800000 */
[----:B------:R-:W-:Y:S04]  /*3710*/  BSSY B0, `(.L_x_55) ;  /* 0x0000009000007945 */ /* 0x000fe80003800000 */
[----:B------:R-:W-:Y:S05]  /*3720*/  @!P0 BRA `(.L_x_56) ;  /* 0x00000000001c8947 */ /* 0x000fea0003800000 */
[----:B------:R-:W-:-:S13]  /*3730*/  ISETP.NE.AND P3, PT, R100, 0x3, PT ;  /* 0x000000036400780c */ /* 0x000fda0003f65270 */
[----:B------:R-:W-:Y:S05]  /*3740*/  @!P3 BRA `(.L_x_57) ;  /* 0x000000000004b947 */ /* 0x000fea0003800000 */
[----:B------:R-:W-:Y:S01]  /*3750*/  BPT.TRAP 0x1 ;  /* 0x000000040000795c */ /* 0x000fe20000300000 */
.L_x_57:
[----:B------:R-:W-:-:S04]  /*3760*/  ULEA UR4, UR39, UR51, 0x3 ;  /* 0x0000003327047291 */ /* 0x000fc8000f8e183f */
[----:B------:R-:W-:-:S04]  /*3770*/  UIADD3 UR4, UR4, 0x60, URZ ;  /* 0x0000006004047890 */ /* 0x000fc8000fffe03f */
[----:B------:R-:W-:-:S09]  /*3780*/  UPRMT UR4, UR50, 0x654, UR4 ;  /* 0x0000065432047896 */ /* 0x000fd20008000004 */
[----:B------:R-:W-:Y:S03]  /*3790*/  SYNCS.ARRIVE.TRANS64.RED.A1T0 RZ, [UR4], RZ ;  /* 0x000000ffffff79a7 */ /* 0x000fe60008100404 */
.L_x_56:
[----:B------:R-:W-:Y:S05]  /*37a0*/  BSYNC B0 ;  /* 0x0000000000007941 */ /* 0x000fea0003800000 */
.L_x_55:
[----:B------:R-:W-:-:S04]  /*37b0*/  UIADD3 UR39, UR39, 0x1, URZ ;  /* 0x0000000127277890 */ /* 0x000fc8000fffe03f */
[----:B------:R-:W-:-:S04]  /*37c0*/  UISETP.NE.AND UP0, UPT, UR39, 0x4, UPT ;  /* 0x000000042700788c */ /* 0x000fc8000bf05270 */
[----:B------:R-:W-:-:S12]  /*37d0*/  USEL UR39, UR39, URZ, UP0 ;  /* 0x0000003f27277287 */ /* 0x000fd80008000000 */
.L_x_54:
[----:B------:R-:W-:Y:S04]  /*37e0*/  BSSY B0, `(.L_x_58) ;  /* 0x0000032000007945 */ /* 0x000fe80003800000 */
[----:B------:R-:W-:Y:S05]  /*37f0*/  @!P0 BRA `(.L_x_59) ;  /* 0x0000000000c08947 */ /* 0x000fea0003800000 */
[----:B------:R-:W-:-:S13]  /*3800*/  ISETP.NE.AND P3, PT, R100, 0x3, PT ;  /* 0x000000036400780c */ /* 0x000fda0003f65270 */
[----:B------:R-:W-:Y:S05]  /*3810*/  @!P3 BRA `(.L_x_60) ;  /* 0x000000000004b947 */ /* 0x000fea0003800000 */
[----:B------:R-:W-:Y:S01]  /*3820*/  BPT.TRAP 0x1 ;  /* 0x000000040000795c */ /* 0x000fe20000300000 */
.L_x_60:
[----:B--2---:R-:W-:Y:S01]  /*3830*/  LEA R4, R13, UR51, 0x3 ;  /* 0x000000330d047c11 */ /* 0x004fe2000f8e18ff */
[----:B------:R-:W-:Y:S01]  /*3840*/  BSSY B1, `(.L_x_61) ;  /* 0x0000004000017945 */ /* 0x000fe20003800000 */
[----:B------:R-:W-:-:S04]  /*3850*/  SHF.L.U32 R5, R89, 0x1f, RZ ;  /* 0x0000001f59057819 */ /* 0x000fc800000006ff */
[----:B------:R-:W2:Y:S02]  /*3860*/  SYNCS.PHASECHK.TRANS64.TRYWAIT P3, [R4+URZ+0x40], R5 ;  /* 0x00004005040075a7 */ /* 0x000ea4000806017f */
[----:B--2---:R-:W-:Y:S05]  /*3870*/  @!P3 BRA `(.L_x_62) ;  /* 0x0000004800b4b947 */ /* 0x004fea0003800000 */
.L_x_168:
[----:B------:R-:W-:Y:S05]  /*3880*/  BSYNC B1 ;  /* 0x0000000000017941 */ /* 0x000fea0003800000 */
.L_x_61:
[----:B------:R-:W-:Y:S05]  /*3890*/  @P1 BRA `(.L_x_63) ;  /* 0x0000000000941947 */ /* 0x000fea0003800000 */
[----:B--2---:R-:W-:Y:S01]  /*38a0*/  IMAD R4, R13, 0x2000, R64 ;  /* 0x000020000d047824 */ /* 0x004fe200078e0240 */
[----:B------:R-:W-:Y:S05]  /*38b0*/  WARPSYNC.ALL ;  /* 0x0000000000007948 */ /* 0x000fea0003800000 */
[----:B------:R-:W-:Y:S01]  /*38c0*/  IMAD.IADD R68, R63, 0x1, R4 ;  /* 0x000000013f447824 */ /* 0x000fe200078e0204 */
[----:B------:R-:W2:Y:S05]  /*38d0*/  LDSM.16.M88.4 R8, [R4+0x200] ;  /* 0x000200000408783b */ /* 0x000eaa0000000200 */
[----:B------:R-:W3:Y:S01]  /*38e0*/  LDSM.16.M88.4 R68, [R68+0x200] ;  /* 0x000200004444783b */ /* 0x000ee20000000200 */
[----:B--2---:R-:W-:Y:S01]  /*38f0*/  IMAD.U32 R23, R9, 0x10000, RZ ;  /* 0x0001000009177824 */ /* 0x004fe200078e00ff */
[C---:B------:R-:W-:Y:S01]  /*3900*/  LOP3.LUT R21, R8.reuse, 0xffff0000, RZ, 0xc0, !PT ;  /* 0xffff000008157812 */ /* 0x040fe200078ec0ff */
[----:B------:R-:W-:Y:S01]  /*3910*/  IMAD.U32 R59, R11, 0x10000, RZ ;  /* 0x000100000b3b7824 */ /* 0x000fe200078e00ff */
[----:B------:R-:W-:Y:S01]  /*3920*/  LOP3.LUT R9, R9, 0xffff0000, RZ, 0xc0, !PT ;  /* 0xffff000009097812 */ /* 0x000fe200078ec0ff */
[----:B------:R-:W-:Y:S01]  /*3930*/  IMAD.U32 R15, R8, 0x10000, RZ ;  /* 0x00010000080f7824 */ /* 0x000fe200078e00ff */
[C---:B------:R-:W-:Y:S01]  /*3940*/  SHF.L.U32 R57, R10.reuse, 0x10, RZ ;  /* 0x000000100a397819 */ /* 0x040fe200000006ff */
[C---:B---3--:R-:W-:Y:S01]  /*3950*/  IMAD.U32 R65, R69.reuse, 0x10000, RZ ;  /* 0x0001000045417824 */ /* 0x048fe200078e00ff */
[----:B------:R-:W-:Y:S01]  /*3960*/  LOP3.LUT R69, R69, 0xffff0000, RZ, 0xc0, !PT ;  /* 0xffff000045457812 */ /* 0x000fe200078ec0ff */
[----:B------:R-:W-:Y:S01]  /*3970*/  IMAD.U32 R97, R71, 0x10000, RZ ;  /* 0x0001000047617824 */ /* 0x000fe200078e00ff */
[----:B------:R-:W-:Y:S01]  /*3980*/  LOP3.LUT R5, R10, 0xffff0000, RZ, 0xc0, !PT ;  /* 0xffff00000a057812 */ /* 0x000fe200078ec0ff */
[----:B------:R-:W-:Y:S01]  /*3990*/  IMAD.U32 R61, R68, 0x10000, RZ ;  /* 0x00010000443d7824 */ /* 0x000fe200078e00ff */
[----:B------:R-:W-:Y:S01]  /*39a0*/  LOP3.LUT R11, R11, 0xffff0000, RZ, 0xc0, !PT ;  /* 0xffff00000b0b7812 */ /* 0x000fe200078ec0ff */
[----:B------:R-:W-:Y:S01]  /*39b0*/  IMAD.U32 R67, R70, 0x10000, RZ ;  /* 0x0001000046437824 */ /* 0x000fe200078e00ff */
[----:B------:R-:W-:Y:S01]  /*39c0*/  LOP3.LUT R7, R68, 0xffff0000, RZ, 0xc0, !PT ;  /* 0xffff000044077812 */ /* 0x000fe200078ec0ff */
[-C--:B------:R-:W-:Y:S01]  /*39d0*/  FMUL R66, R69, R96.reuse ;  /* 0x0000006045427220 */ /* 0x080fe20000400000 */
[----:B------:R-:W-:Y:S01]  /*39e0*/  LOP3.LUT R95, R70, 0xffff0000, RZ, 0xc0, !PT ;  /* 0xffff0000465f7812 */ /* 0x000fe200078ec0ff */
[-C--:B------:R-:W-:Y:S01]  /*39f0*/  FMUL R15, R15, R96.reuse ;  /* 0x000000600f0f7220 */ /* 0x080fe20000400000 */
[----:B------:R-:W-:Y:S01]  /*3a00*/  LOP3.LUT R71, R71, 0xffff0000, RZ, 0xc0, !PT ;  /* 0xffff000047477812 */ /* 0x000fe200078ec0ff */
[-C--:B------:R-:W-:Y:S01]  /*3a10*/  FMUL R21, R21, R96.reuse ;  /* 0x0000006015157220 */ /* 0x080fe20000400000 */
        /* <DEDUP_REMOVED lines=12> */
[----:B------:R-:W-:-:S07]  /*3ae0*/  FMUL R69, R71, R96 ;  /* 0x0000006047457220 */ /* 0x000fce0000400000 */
.L_x_63:
[----:B------:R-:W-:-:S07]  /*3af0*/  VIADD R13, R13, 0x1 ;  /* 0x000000010d0d7836 */ /* 0x000fce0000000000 */
.L_x_59:
[----:B------:R-:W-:Y:S05]  /*3b00*/  BSYNC B0 ;  /* 0x0000000000007941 */ /* 0x000fea0003800000 */
.L_x_58:
[C-C-:B------:R-:W-:Y:S01]  /*3b10*/  FFMA R24, R91.reuse, R24, R14.reuse ;  /* 0x000000185b187223 */ /* 0x140fe2000000000e */
[C---:B--2---:R-:W-:Y:S01]  /*3b20*/  FFMA R4, R91.reuse, R25, R14 ;  /* 0x000000195b047223 */ /* 0x044fe2000000000e */
[C-C-:B------:R-:W-:Y:S01]  /*3b30*/  FFMA R26, R91.reuse, R26, R12.reuse ;  /* 0x0000001a5b1a7223 */ /* 0x140fe2000000000c */
[----:B------:R-:W-:Y:S01]  /*3b40*/  FFMA R27, R91, R27, R12 ;  /* 0x0000001b5b1b7223 */ /* 0x000fe2000000000c */
[----:B------:R-:W-:Y:S01]  /*3b50*/  FADD R24, R15, R24 ;  /* 0x000000180f187221 */ /* 0x000fe20000000000 */
[----:B------:R-:W-:Y:S01]  /*3b60*/  FADD R5, R21, R4 ;  /* 0x0000000415057221 */ /* 0x000fe20000000000 */
[C-C-:B------:R-:W-:Y:S01]  /*3b70*/  FFMA R28, R91.reuse, R28, R14.reuse ;  /* 0x0000001c5b1c7223 */ /* 0x140fe2000000000e */
[C---:B------:R-:W-:Y:S01]  /*3b80*/  FFMA R29, R91.reuse, R29, R14 ;  /* 0x0000001d5b1d7223 */ /* 0x040fe2000000000e */
[C-C-:B------:R-:W-:Y:S01]  /*3b90*/  FFMA R30, R91.reuse, R30, R12.reuse ;  /* 0x0000001e5b1e7223 */ /* 0x140fe2000000000c */
[C-C-:B------:R-:W-:Y:S01]  /*3ba0*/  FFMA R31, R91.reuse, R31, R12.reuse ;  /* 0x0000001f5b1f7223 */ /* 0x140fe2000000000c */
[C-C-:B------:R-:W-:Y:S01]  /*3bb0*/  FFMA R34, R91.reuse, R34, R12.reuse ;  /* 0x000000225b227223 */ /* 0x140fe2000000000c */
[C-C-:B------:R-:W-:Y:S01]  /*3bc0*/  FFMA R35, R91.reuse, R35, R12.reuse ;  /* 0x000000235b237223 */ /* 0x140fe2000000000c */
[C-C-:B------:R-:W-:Y:S01]  /*3bd0*/  FFMA R7, R91.reuse, R38, R12.reuse ;  /* 0x000000265b077223 */ /* 0x140fe2000000000c */
[C---:B------:R-:W-:Y:S01]  /*3be0*/  FFMA R8, R91.reuse, R39, R12 ;  /* 0x000000275b087223 */ /* 0x040fe2000000000c */
[C-C-:B------:R-:W-:Y:S01]  /*3bf0*/  FFMA R32, R91.reuse, R32, R14.reuse ;  /* 0x000000205b207223 */ /* 0x140fe2000000000e */
[C-C-:B------:R-:W-:Y:S01]  /*3c00*/  FFMA R33, R91.reuse, R33, R14.reuse ;  /* 0x000000215b217223 */ /* 0x140fe2000000000e */
[C-C-:B------:R-:W-:Y:S01]  /*3c10*/  FFMA R36, R91.reuse, R36, R14.reuse ;  /* 0x000000245b247223 */ /* 0x140fe2000000000e */
[----:B------:R-:W-:Y:S01]  /*3c20*/  FFMA R37, R91, R37, R14 ;  /* 0x000000255b257223 */ /* 0x000fe2000000000e */
[----:B------:R-:W-:Y:S01]  /*3c30*/  F2FP.BF16.F32.PACK_AB R4, R5, R24 ;  /* 0x000000180504723e */ /* 0x000fe200000010ff */
        /* <DEDUP_REMOVED lines=15> */
[----:B------:R-:W-:Y:S05]  /*3d30*/  WARPSYNC.ALL ;  /* 0x0000000000007948 */ /* 0x000fea0003800000 */
[----:B------:R-:W-:Y:S01]  /*3d40*/  F2FP.BF16.F32.PACK_AB R6, R29, R6 ;  /* 0x000000061d06723e */ /* 0x000fe200000010ff */
[----:B------:R-:W-:Y:S01]  /*3d50*/  BSSY B0, `(.L_x_64) ;  /* 0x000001a000007945 */ /* 0x000fe20003800000 */
[----:B------:R-:W-:-:S02]  /*3d60*/  F2FP.BF16.F32.PACK_AB R7, R31, R30 ;  /* 0x0000001e1f07723e */ /* 0x000fc400000010ff */
[----:B------:R-:W-:Y:S02]  /*3d70*/  F2FP.BF16.F32.PACK_AB R9, R10, R9 ;  /* 0x000000090a09723e */ /* 0x000fe400000010ff */
[----:B------:R-:W-:Y:S01]  /*3d80*/  F2FP.BF16.F32.PACK_AB R11, R24, R11 ;  /* 0x0000000b180b723e */ /* 0x000fe200000010ff */
[----:B------:R2:W-:Y:S01]  /*3d90*/  STSM.16.M88.4 [R64+0x2200], R4 ;  /* 0x0022000440007844 */ /* 0x0005e20000000200 */
[----:B------:R-:W-:Y:S02]  /*3da0*/  F2FP.BF16.F32.PACK_AB R8, R33, R32 ;  /* 0x000000202108723e */ /* 0x000fe400000010ff */
        /* <DEDUP_REMOVED lines=13> */
[----:B------:R-:W-:Y:S02]  /*3e80*/  UIADD3 UR4, UR51, 0x2200, URZ ;  /* 0x0000220033047890 */ /* 0x000fe4000fffe03f */
[----:B------:R-:W-:Y:S01]  /*3e90*/  UIADD3.X UR9, URZ, UR55, URZ, UP0, !UPT ;  /* 0x000000373f097290 */ /* 0x000fe200087fe43f */
[----:B------:R-:W-:Y:S01]  /*3ea0*/  UMOV UR5, UR45 ;  /* 0x0000002d00057c82 */ /* 0x000fe20008000000 */
[----:B------:R-:W-:-:S07]  /*3eb0*/  UMOV UR7, UR47 ;  /* 0x0000002f00077c82 */ /* 0x000fce0008000000 */
[----:B------:R3:W-:Y:S01]  /*3ec0*/  UTMASTG.3D [UR4], [UR8] ;  /* 0x00000004080073b5 */ /* 0x0007e20008010000 */
[----:B------:R0:W-:Y:S01]  /*3ed0*/  UTMACMDFLUSH ;  /* 0x00000000000079b7 */ /* 0x0001e20000000000 */
[----:B---3--:R-:W-:-:S04]  /*3ee0*/  DEPBAR.LE SB0, 0x1 ;  /* 0x000080400000791a */ /* 0x008fc80000000000 */
.L_x_65:
[----:B------:R-:W-:Y:S05]  /*3ef0*/  BSYNC B0 ;  /* 0x0000000000007941 */ /* 0x000fea0003800000 */
.L_x_64:
[----:B------:R-:W-:Y:S06]  /*3f00*/  BAR.SYNC.DEFER_BLOCKING 0x1, 0x100 ;  /* 0x0044000000007b1d */ /* 0x000fec0000010000 */
[----:B------:R-:W-:Y:S04]  /*3f10*/  BSSY B0, `(.L_x_66) ;  /* 0x0000009000007945 */ /* 0x000fe80003800000 */
[----:B------:R-:W-:Y:S05]  /*3f20*/  @!P0 BRA `(.L_x_67) ;  /* 0x00000000001c8947 */ /* 0x000fea0003800000 */
[----:B------:R-:W-:-:S13]  /*3f30*/  ISETP.NE.AND P3, PT, R100, 0x3, PT ;  /* 0x000000036400780c */ /* 0x000fda0003f65270 */
[----:B------:R-:W-:Y:S05]  /*3f40*/  @!P3 BRA `(.L_x_68) ;  /* 0x000000000004b947 */ /* 0x000fea0003800000 */
[----:B------:R-:W-:Y:S01]  /*3f50*/  BPT.TRAP 0x1 ;  /* 0x000000040000795c */ /* 0x000fe20000300000 */
.L_x_68:
[----:B------:R-:W-:-:S04]  /*3f60*/  ULEA UR4, UR39, UR51, 0x3 ;  /* 0x0000003327047291 */ /* 0x000fc8000f8e183f */
[----:B------:R-:W-:-:S04]  /*3f70*/  UIADD3 UR4, UR4, 0x60, URZ ;  /* 0x0000006004047890 */ /* 0x000fc8000fffe03f */
[----:B------:R-:W-:-:S09]  /*3f80*/  UPRMT UR4, UR50, 0x654, UR4 ;  /* 0x0000065432047896 */ /* 0x000fd20008000004 */
[----:B------:R-:W-:Y:S03]  /*3f90*/  SYNCS.ARRIVE.TRANS64.RED.A1T0 RZ, [UR4], RZ ;  /* 0x000000ffffff79a7 */ /* 0x000fe60008100404 */
.L_x_67:
[----:B------:R-:W-:Y:S05]  /*3fa0*/  BSYNC B0 ;  /* 0x0000000000007941 */ /* 0x000fea0003800000 */
.L_x_66:
[----:B------:R-:W-:Y:S01]  /*3fb0*/  UIADD3 UR39, UR39, 0x1, URZ ;  /* 0x0000000127277890 */ /* 0x000fe2000fffe03f */
[----:B------:R-:W-:Y:S01]  /*3fc0*/  BSSY B0, `(.L_x_69) ;  /* 0x0000039000007945 */ /* 0x000fe20003800000 */
[----:B--2---:R-:W-:Y:S02]  /*3fd0*/  IMAD.MOV.U32 R8, RZ, RZ, R89 ;  /* 0x000000ffff087224 */ /* 0x004fe400078e0059 */
[----:B------:R-:W-:-:S04]  /*3fe0*/  UISETP.NE.AND UP0, UPT, UR39, 0x4, UPT ;  /* 0x000000042700788c */ /* 0x000fc8000bf05270 */
[----:B------:R-:W-:Y:S01]  /*3ff0*/  USEL UR39, UR39, URZ, UP0 ;  /* 0x0000003f27277287 */ /* 0x000fe20008000000 */
[----:B------:R-:W-:Y:S11]  /*4000*/  @!P0 BRA `(.L_x_70) ;  /* 0x0000000000d08947 */ /* 0x000ff60003800000 */
[----:B------:R-:W-:-:S13]  /*4010*/  ISETP.NE.AND P3, PT, R100, 0x3, PT ;  /* 0x000000036400780c */ /* 0x000fda0003f65270 */
[----:B------:R-:W-:Y:S05]  /*4020*/  @!P3 BRA `(.L_x_71) ;  /* 0x000000000004b947 */ /* 0x000fea0003800000 */
[----:B------:R-:W-:Y:S01]  /*4030*/  BPT.TRAP 0x1 ;  /* 0x000000040000795c */ /* 0x000fe20000300000 */
.L_x_71:
[C---:B------:R-:W-:Y:S01]  /*4040*/  LEA R4, R13.reuse, UR51, 0x3 ;  /* 0x000000330d047c11 */ /* 0x040fe2000f8e18ff */
[----:B------:R-:W-:Y:S01]  /*4050*/  VIADD R28, R13, 0x1 ;  /* 0x000000010d1c7836 */ /* 0x000fe20000000000 */
[----:B------:R-:W-:Y:S01]  /*4060*/  SHF.L.U32 R5, R89, 0x1f, RZ ;  /* 0x0000001f59057819 */ /* 0x000fe200000006ff */
[----:B------:R-:W-:Y:S03]  /*4070*/  BSSY B1, `(.L_x_72) ;  /* 0x0000005000017945 */ /* 0x000fe60003800000 */
[----:B------:R-:W2:Y:S01]  /*4080*/  SYNCS.PHASECHK.TRANS64.TRYWAIT P3, [R4+URZ+0x40], R5 ;  /* 0x00004005040075a7 */ /* 0x000ea2000806017f */
[----:B------:R-:W-:-:S04]  /*4090*/  ISETP.NE.AND P4, PT, R28, 0x4, PT ;  /* 0x000000041c00780c */ /* 0x000fc80003f85270 */
[----:B------:R-:W-:Y:S01]  /*40a0*/  SEL R8, RZ, 0x1, P4 ;  /* 0x00000001ff087807 */ /* 0x000fe20002000000 */
[----:B--2---:R-:W-:Y:S08]  /*40b0*/  @!P3 BRA `(.L_x_73) ;  /* 0x0000004000b8b947 */ /* 0x004ff00003800000 */
.L_x_169:
[----:B------:R-:W-:Y:S05]  /*40c0*/  BSYNC B1 ;  /* 0x0000000000017941 */ /* 0x000fea0003800000 */
.L_x_72:
[----:B------:R-:W-:Y:S05]  /*40d0*/  @P1 BRA `(.L_x_74) ;  /* 0x0000000000941947 */ /* 0x000fea0003800000 */
[----:B------:R-:W-:Y:S01]  /*40e0*/  IMAD R10, R13, 0x2000, R64 ;  /* 0x000020000d0a7824 */ /* 0x000fe200078e0240 */
[----:B------:R-:W-:Y:S05]  /*40f0*/  WARPSYNC.ALL ;  /* 0x0000000000007948 */ /* 0x000fea0003800000 */
[----:B------:R-:W-:Y:S01]  /*4100*/  IADD3 R24, R63, R10, RZ ;  /* 0x0000000a3f187210 */ /* 0x000fe20007ffe0ff */
[----:B--2---:R-:W2:Y:S05]  /*4110*/  LDSM.16.M88.4 R4, [R10+0x200] ;  /* 0x000200000a04783b */ /* 0x004eaa0000000200 */
[----:B------:R-:W3:Y:S01]  /*4120*/  LDSM.16.M88.4 R24, [R24+0x200] ;  /* 0x000200001818783b */ /* 0x000ee20000000200 */
[----:B--2---:R-:W-:Y:S01]  /*4130*/  IMAD.U32 R23, R5, 0x10000, RZ ;  /* 0x0001000005177824 */ /* 0x004fe200078e00ff */
[C---:B------:R-:W-:Y:S01]  /*4140*/  LOP3.LUT R21, R4.reuse, 0xffff0000, RZ, 0xc0, !PT ;  /* 0xffff000004157812 */ /* 0x040fe200078ec0ff */
[----:B------:R-:W-:Y:S01]  /*4150*/  IMAD.U32 R59, R7, 0x10000, RZ ;  /* 0x00010000073b7824 */ /* 0x000fe200078e00ff */
[----:B------:R-:W-:Y:S01]  /*4160*/  LOP3.LUT R5, R5, 0xffff0000, RZ, 0xc0, !PT ;  /* 0xffff000005057812 */ /* 0x000fe200078ec0ff */
[----:B------:R-:W-:Y:S01]  /*4170*/  IMAD.U32 R15, R4, 0x10000, RZ ;  /* 0x00010000040f7824 */ /* 0x000fe200078e00ff */
[----:B------:R-:W-:Y:S01]  /*4180*/  LOP3.LUT R9, R6, 0xffff0000, RZ, 0xc0, !PT ;  /* 0xffff000006097812 */ /* 0x000fe200078ec0ff */
[----:B---3--:R-:W-:Y:S01]  /*4190*/  IMAD.U32 R65, R25, 0x10000, RZ ;  /* 0x0001000019417824 */ /* 0x008fe200078e00ff */
[----:B------:R-:W-:Y:S01]  /*41a0*/  LOP3.LUT R7, R7, 0xffff0000, RZ, 0xc0, !PT ;  /* 0xffff000007077812 */ /* 0x000fe200078ec0ff */
[----:B------:R-:W-:Y:S01]  /*41b0*/  IMAD.U32 R29, R27, 0x10000, RZ ;  /* 0x000100001b1d7824 */ /* 0x000fe200078e00ff */
[----:B------:R-:W-:Y:S01]  /*41c0*/  LOP3.LUT R11, R24, 0xffff0000, RZ, 0xc0, !PT ;  /* 0xffff0000180b7812 */ /* 0x000fe200078ec0ff */
[----:B------:R-:W-:Y:S01]  /*41d0*/  IMAD.U32 R57, R6, 0x10000, RZ ;  /* 0x0001000006397824 */ /* 0x000fe200078e00ff */
[----:B------:R-:W-:Y:S01]  /*41e0*/  LOP3.LUT R25, R25, 0xffff0000, RZ, 0xc0, !PT ;  /* 0xffff000019197812 */ /* 0x000fe200078ec0ff */
[----:B------:R-:W-:Y:S01]  /*41f0*/  IMAD.U32 R61, R24, 0x10000, RZ ;  /* 0x00010000183d7824 */ /* 0x000fe200078e00ff */
[C---:B------:R-:W-:Y:S01]  /*4200*/  LOP3.LUT R13, R26.reuse, 0xffff0000, RZ, 0xc0, !PT ;  /* 0xffff00001a0d7812 */ /* 0x040fe200078ec0ff */
[----:B------:R-:W-:Y:S01]  /*4210*/  IMAD.U32 R67, R26, 0x10000, RZ ;  /* 0x000100001a437824 */ /* 0x000fe200078e00ff */
        /* <DEDUP_REMOVED lines=17> */
.L_x_74:
[----:B------:R-:W-:Y:S02]  /*4330*/  LOP3.LUT R8, R89, R8, RZ, 0x3c, !PT ;  /* 0x0000000859087212 */ /* 0x000fe400078e3cff */
[----:B------:R-:W-:-:S07]  /*4340*/  SEL R13, R28, RZ, P4 ;  /* 0x000000ff1c0d7207 */ /* 0x000fce0002000000 */
.L_x_70:
[----:B------:R-:W-:Y:S05]  /*4350*/  BSYNC B0 ;  /* 0x0000000000007941 */ /* 0x000fea0003800000 */
.L_x_69:
[C-C-:B------:R-:W-:Y:S01]  /*4360*/  FFMA R80, R91.reuse, R80, R20.reuse ;  /* 0x000000505b507223 */ /* 0x140fe20000000014 */
[C-C-:B------:R-:W-:Y:S01]  /*4370*/  FFMA R81, R91.reuse, R81, R20.reuse ;  /* 0x000000515b517223 */ /* 0x140fe20000000014 */
[C-C-:B------:R-:W-:Y:S01]  /*4380*/  FFMA R72, R91.reuse, R72, R20.reuse ;  /* 0x000000485b487223 */ /* 0x140fe20000000014 */
[C---:B--2---:R-:W-:Y:S01]  /*4390*/  FFMA R4, R91.reuse, R73, R20 ;  /* 0x000000495b047223 */ /* 0x044fe20000000014 */
[C-C-:B------:R-:W-:Y:S01]  /*43a0*/  FFMA R82, R91.reuse, R82, R98.reuse ;  /* 0x000000525b527223 */ /* 0x140fe20000000062 */
[C---:B------:R-:W-:Y:S01]  /*43b0*/  FFMA R83, R91.reuse, R83, R98 ;  /* 0x000000535b537223 */ /* 0x040fe20000000062 */
        /* <DEDUP_REMOVED lines=9> */
[----:B------:R-:W-:Y:S01]  /*4450*/  FFMA R85, R91, R85, R20 ;  /* 0x000000555b557223 */ /* 0x000fe20000000014 */
        /* <DEDUP_REMOVED lines=22> */
[----:B------:R-:W-:Y:S02]  /*45c0*/  F2FP.BF16.F32.PACK_AB R6, R77, R6 ;  /* 0x000000064d06723e */ /* 0x000fe400000010ff */
[----:B------:R-:W-:Y:S02]  /*45d0*/  F2FP.BF16.F32.PACK_AB R7, R79, R78 ;  /* 0x0000004e4f07723e */ /* 0x000fe400000010ff */
[----:B------:R-:W-:Y:S02]  /*45e0*/  F2FP.BF16.F32.PACK_AB R83, R10, R9 ;  /* 0x000000090a53723e */ /* 0x000fe400000010ff */
[----:B------:R-:W-:Y:S01]  /*45f0*/  F2FP.BF16.F32.PACK_AB R82, R85, R84 ;  /* 0x000000545552723e */ /* 0x000fe200000010ff */
[----:B------:R2:W-:Y:S01]  /*4600*/  STSM.16.M88.4 [R64+0x4200], R4 ;  /* 0x0042000440007844 */ /* 0x0005e20000000200 */
        /* <DEDUP_REMOVED lines=19> */
.L_x_76:
[----:B------:R-:W-:Y:S05]  /*4740*/  BSYNC B0 ;  /* 0x0000000000007941 */ /* 0x000fea0003800000 */
.L_x_75:
[----:B------:R-:W-:Y:S06]  /*4750*/  BAR.SYNC.DEFER_BLOCKING 0x1, 0x100 ;  /* 0x0044000000007b1d */ /* 0x000fec0000010000 */
[----:B------:R-:W-:Y:S04]  /*4760*/  BSSY B0, `(.L_x_77) ;  /* 0x0000009000007945 */ /* 0x000fe80003800000 */
[----:B------:R-:W-:Y:S05]  /*4770*/  @!P0 BRA `(.L_x_78) ;  /* 0x00000000001c8947 */ /* 0x000fea0003800000 */
[----:B------:R-:W-:-:S13]  /*4780*/  ISETP.NE.AND P3, PT, R100, 0x3, PT ;  /* 0x000000036400780c */ /* 0x000fda0003f65270 */
[----:B------:R-:W-:Y:S05]  /*4790*/  @!P3 BRA `(.L_x_79) ;  /* 0x000000000004b947 */ /* 0x000fea0003800000 */
[----:B------:R-:W-:Y:S01]  /*47a0*/  BPT.TRAP 0x1 ;  /* 0x000000040000795c */ /* 0x000fe20000300000 */
.L_x_79:
[----:B------:R-:W-:-:S04]  /*47b0*/  ULEA UR4, UR39, UR51, 0x3 ;  /* 0x0000003327047291 */ /* 0x000fc8000f8e183f */
[----:B------:R-:W-:-:S04]  /*47c0*/  UIADD3 UR4, UR4, 0x60, URZ ;  /* 0x0000006004047890 */ /* 0x000fc8000fffe03f */
[----:B------:R-:W-:-:S09]  /*47d0*/  UPRMT UR4, UR50, 0x654, UR4 ;  /* 0x0000065432047896 */ /* 0x000fd20008000004 */
[----:B------:R-:W-:Y:S03]  /*47e0*/  SYNCS.ARRIVE.TRANS64.RED.A1T0 RZ, [UR4], RZ ;  /* 0x000000ffffff79a7 */ /* 0x000fe60008100404 */
.L_x_78:
[----:B------:R-:W-:Y:S05]  /*47f0*/  BSYNC B0 ;  /* 0x0000000000007941 */ /* 0x000fea0003800000 */
.L_x_77:
[----:B------:R-:W-:Y:S01]  /*4800*/  UIADD3 UR4, UR39, 0x1, URZ ;  /* 0x0000000127047890 */ /* 0x000fe2000fffe03f */
[----:B------:R-:W-:Y:S03]  /*4810*/  BSSY B0, `(.L_x_80) ;  /* 0x0000033000007945 */ /* 0x000fe60003800000 */
[----:B------:R-:W-:-:S04]  /*4820*/  UISETP.NE.AND UP0, UPT, UR4, 0x4, UPT ;  /* 0x000000040400788c */ /* 0x000fc8000bf05270 */
[----:B------:R-:W-:Y:S01]  /*4830*/  USEL UR39, UR4, URZ, UP0 ;  /* 0x0000003f04277287 */ /* 0x000fe20008000000 */
[----:B------:R-:W-:Y:S11]  /*4840*/  @!P0 BRA `(.L_x_81) ;  /* 0x0000000000bc8947 */ /* 0x000ff60003800000 */
[----:B------:R-:W-:-:S13]  /*4850*/  ISETP.NE.AND P3, PT, R100, 0x3, PT ;  /* 0x000000036400780c */ /* 0x000fda0003f65270 */
[----:B------:R-:W-:Y:S05]  /*4860*/  @!P3 BRA `(.L_x_82) ;  /* 0x000000000004b947 */ /* 0x000fea0003800000 */
[----:B------:R-:W-:Y:S01]  /*4870*/  BPT.TRAP 0x1 ;  /* 0x000000040000795c */ /* 0x000fe20000300000 */
.L_x_82:
[----:B--2---:R-:W-:Y:S01]  /*4880*/  SHF.L.U32 R4, R8, 0x1f, RZ ;  /* 0x0000001f08047819 */ /* 0x004fe200000006ff */
[----:B------:R-:W-:Y:S01]  /*4890*/  BSSY B1, `(.L_x_83) ;  /* 0x0000004000017945 */ /* 0x000fe20003800000 */
[----:B------:R-:W-:-:S04]  /*48a0*/  LEA R5, R13, UR51, 0x3 ;  /* 0x000000330d057c11 */ /* 0x000fc8000f8e18ff */
[----:B------:R-:W2:Y:S02]  /*48b0*/  SYNCS.PHASECHK.TRANS64.TRYWAIT P3, [R5+URZ+0x40], R4 ;  /* 0x00004004050075a7 */ /* 0x000ea4000806017f */
[----:B--2---:R-:W-:Y:S05]  /*48c0*/  @!P3 BRA `(.L_x_84) ;  /* 0x0000003800c8b947 */ /* 0x004fea0003800000 */
.L_x_170:
[----:B------:R-:W-:Y:S05]  /*48d0*/  BSYNC B1 ;  /* 0x0000000000017941 */ /* 0x000fea0003800000 */
.L_x_83:
[----:B------:R-:W-:Y:S05]  /*48e0*/  @P1 BRA `(.L_x_81) ;  /* 0x0000000000941947 */ /* 0x000fea0003800000 */
[----:B--2---:R-:W-:Y:S01]  /*48f0*/  IMAD R4, R13, 0x2000, R64 ;  /* 0x000020000d047824 */ /* 0x004fe200078e0240 */
[----:B------:R-:W-:Y:S05]  /*4900*/  WARPSYNC.ALL ;  /* 0x0000000000007948 */ /* 0x000fea0003800000 */
[----:B------:R-:W-:Y:S02]  /*4910*/  IADD3 R8, R63, R4, RZ ;  /* 0x000000043f087210 */ /* 0x000fe40007ffe0ff */
[----:B------:R-:W2:Y:S04]  /*4920*/  LDSM.16.M88.4 R4, [R4+0x200] ;  /* 0x000200000404783b */ /* 0x000ea80000000200 */
[----:B------:R-:W3:Y:S01]  /*4930*/  LDSM.16.M88.4 R8, [R8+0x200] ;  /* 0x000200000808783b */ /* 0x000ee20000000200 */
[----:B--2---:R-:W-:Y:S01]  /*4940*/  IMAD.U32 R23, R5, 0x10000, RZ ;  /* 0x0001000005177824 */ /* 0x004fe200078e00ff */
[----:B------:R-:W-:Y:S01]  /*4950*/  LOP3.LUT R21, R4, 0xffff0000, RZ, 0xc0, !PT ;  /* 0xffff000004157812 */ /* 0x000fe200078ec0ff */
[----:B------:R-:W-:Y:S01]  /*4960*/  IMAD.U32 R59, R7, 0x10000, RZ ;  /* 0x00010000073b7824 */ /* 0x000fe200078e00ff */
[----:B------:R-:W-:Y:S01]  /*4970*/  LOP3.LUT R5, R5, 0xffff0000, RZ, 0xc0, !PT ;  /* 0xffff000005057812 */ /* 0x000fe200078ec0ff */
[C---:B---3--:R-:W-:Y:S01]  /*4980*/  IMAD.U32 R27, R11.reuse, 0x10000, RZ ;  /* 0x000100000b1b7824 */ /* 0x048fe200078e00ff */
[----:B------:R-:W-:Y:S01]  /*4990*/  LOP3.LUT R69, R11, 0xffff0000, RZ, 0xc0, !PT ;  /* 0xffff00000b457812 */ /* 0x000fe200078ec0ff */
[C---:B------:R-:W-:Y:S01]  /*49a0*/  IMAD.U32 R65, R9.reuse, 0x10000, RZ ;  /* 0x0001000009417824 */ /* 0x040fe200078e00ff */
[----:B------:R-:W-:Y:S01]  /*49b0*/  LOP3.LUT R13, R9, 0xffff0000, RZ, 0xc0, !PT ;  /* 0xffff0000090d7812 */ /* 0x000fe200078ec0ff */
[C---:B------:R-:W-:Y:S01]  /*49c0*/  IMAD.U32 R61, R8.reuse, 0x10000, RZ ;  /* 0x00010000083d7824 */ /* 0x040fe200078e00ff */
[----:B------:R-:W-:Y:S01]  /*49d0*/  LOP3.LUT R11, R8, 0xffff0000, RZ, 0xc0, !PT ;  /* 0xffff0000080b7812 */ /* 0x000fe200078ec0ff */
[C---:B------:R-:W-:Y:S01]  /*49e0*/  IMAD.U32 R67, R10.reuse, 0x10000, RZ ;  /* 0x000100000a437824 */ /* 0x040fe200078e00ff */
        /* <DEDUP_REMOVED lines=21> */
.L_x_81:
[----:B------:R-:W-:Y:S05]  /*4b40*/  BSYNC B0 ;  /* 0x0000000000007941 */ /* 0x000fea0003800000 */
.L_x_80:
[C-C-:B------:R-:W-:Y:S01]  /*4b50*/  FFMA R48, R91.reuse, R48, R14.reuse ;  /* 0x000000305b307223 */ /* 0x140fe2000000000e */
[C---:B------:R-:W-:Y:S01]  /*4b60*/  FFMA R49, R91.reuse, R49, R14 ;  /* 0x000000315b317223 */ /* 0x040fe2000000000e */
[C-C-:B------:R-:W-:Y:S01]  /*4b70*/  FFMA R42, R91.reuse, R42, R12.reuse ;  /* 0x0000002a5b2a7223 */ /* 0x140fe2000000000c */
[C---:B------:R-:W-:Y:S01]  /*4b80*/  FFMA R43, R91.reuse, R43, R12 ;  /* 0x0000002b5b2b7223 */ /* 0x040fe2000000000c */
[C-C-:B------:R-:W-:Y:S01]  /*4b90*/  FFMA R40, R91.reuse, R40, R14.reuse ;  /* 0x000000285b287223 */ /* 0x140fe2000000000e */
[C-C-:B--2---:R-:W-:Y:S01]  /*4ba0*/  FFMA R4, R91.reuse, R41, R14.reuse ;  /* 0x000000295b047223 */ /* 0x144fe2000000000e */
[C-C-:B------:R-:W-:Y:S01]  /*4bb0*/  FFMA R44, R91.reuse, R44, R14.reuse ;  /* 0x0000002c5b2c7223 */ /* 0x140fe2000000000e */
[C---:B------:R-:W-:Y:S01]  /*4bc0*/  FFMA R45, R91.reuse, R45, R14 ;  /* 0x0000002d5b2d7223 */ /* 0x040fe2000000000e */
[C-C-:B------:R-:W-:Y:S01]  /*4bd0*/  FFMA R46, R91.reuse, R46, R12.reuse ;  /* 0x0000002e5b2e7223 */ /* 0x140fe2000000000c */
[C-C-:B------:R-:W-:Y:S01]  /*4be0*/  FFMA R47, R91.reuse, R47, R12.reuse ;  /* 0x0000002f5b2f7223 */ /* 0x140fe2000000000c */
[C-C-:B------:R-:W-:Y:S01]  /*4bf0*/  FFMA R50, R91.reuse, R50, R12.reuse ;  /* 0x000000325b327223 */ /* 0x140fe2000000000c */
[C-C-:B------:R-:W-:Y:S01]  /*4c00*/  FFMA R51, R91.reuse, R51, R12.reuse ;  /* 0x000000335b337223 */ /* 0x140fe2000000000c */
[C---:B------:R-:W-:Y:S01]  /*4c10*/  FFMA R5, R91.reuse, R54, R12 ;  /* 0x000000365b057223 */ /* 0x040fe2000000000c */
[C-C-:B------:R-:W-:Y:S01]  /*4c20*/  FFMA R52, R91.reuse, R52, R14.reuse ;  /* 0x000000345b347223 */ /* 0x140fe2000000000e */
[C---:B------:R-:W-:Y:S01]  /*4c30*/  FFMA R53, R91.reuse, R53, R14 ;  /* 0x000000355b357223 */ /* 0x040fe2000000000e */
        /* <DEDUP_REMOVED lines=41> */
[----:B------:R-:W-:Y:S02]  /*4ed0*/  UIADD3 UR4, UR51, 0x6200, URZ ;  /* 0x0000620033047890 */ /* 0x000fe4000fffe03f */
[----:B------:R-:W-:Y:S01]  /*4ee0*/  UIADD3.X UR9, URZ, UR55, URZ, UP0, !UPT ;  /* 0x000000373f097290 */ /* 0x000fe200087fe43f */
[----:B------:R-:W-:-:S08]  /*4ef0*/  UMOV UR7, UR47 ;  /* 0x0000002f00077c82 */ /* 0x000fd00008000000 */
[----:B------:R3:W-:Y:S01]  /*4f00*/  UTMASTG.3D [UR4], [UR8] ;  /* 0x00000004080073b5 */ /* 0x0007e20008010000 */
[----:B------:R0:W-:Y:S01]  /*4f10*/  UTMACMDFLUSH ;  /* 0x00000000000079b7 */ /* 0x0001e20000000000 */
[----:B---3--:R-:W-:-:S04]  /*4f20*/  DEPBAR.LE SB0, 0x1 ;  /* 0x000080400000791a */ /* 0x008fc80000000000 */
.L_x_86:
[----:B------:R-:W-:Y:S05]  /*4f30*/  BSYNC B0 ;  /* 0x0000000000007941 */ /* 0x000fea0003800000 */
.L_x_85:
[----:B------:R-:W-:Y:S06]  /*4f40*/  BAR.SYNC.DEFER_BLOCKING 0x1, 0x100 ;  /* 0x0044000000007b1d */ /* 0x000fec0000010000 */
[----:B------:R-:W-:Y:S04]  /*4f50*/  BSSY B0, `(.L_x_87) ;  /* 0x0000009000007945 */ /* 0x000fe80003800000 */
[----:B------:R-:W-:Y:S05]  /*4f60*/  @!P0 BRA `(.L_x_88) ;  /* 0x00000000001c8947 */ /* 0x000fea0003800000 */
[----:B------:R-:W-:-:S13]  /*4f70*/  ISETP.NE.AND P0, PT, R100, 0x3, PT ;  /* 0x000000036400780c */ /* 0x000fda0003f05270 */
[----:B------:R-:W-:Y:S05]  /*4f80*/  @!P0 BRA `(.L_x_89) ;  /* 0x0000000000048947 */ /* 0x000fea0003800000 */
[----:B------:R-:W-:Y:S01]  /*4f90*/  BPT.TRAP 0x1 ;  /* 0x000000040000795c */ /* 0x000fe20000300000 */
.L_x_89:
[----:B------:R-:W-:-:S04]  /*4fa0*/  ULEA UR4, UR39, UR51, 0x3 ;  /* 0x0000003327047291 */ /* 0x000fc8000f8e183f */
[----:B------:R-:W-:-:S04]  /*4fb0*/  UIADD3 UR4, UR4, 0x60, URZ ;  /* 0x0000006004047890 */ /* 0x000fc8000fffe03f */
[----:B------:R-:W-:-:S09]  /*4fc0*/  UPRMT UR4, UR50, 0x654, UR4 ;  /* 0x0000065432047896 */ /* 0x000fd20008000004 */
[----:B------:R-:W-:Y:S03]  /*4fd0*/  SYNCS.ARRIVE.TRANS64.RED.A1T0 RZ, [UR4], RZ ;  /* 0x000000ffffff79a7 */ /* 0x000fe60008100404 */
.L_x_88:
[----:B------:R-:W-:Y:S05]  /*4fe0*/  BSYNC B0 ;  /* 0x0000000000007941 */ /* 0x000fea0003800000 */
.L_x_87:
[----:B------:R-:W-:Y:S01]  /*4ff0*/  IADD3 R16, P0, R16, UR40, RZ ;  /* 0x0000002810107c10 */ /* 0x000fe2000ff1e0ff */
[----:B------:R-:W-:Y:S01]  /*5000*/  ULDC.64 UR4, c[0x0][0x8f8] ;  /* 0x00023e0000047ab9 */ /* 0x000fe20000000a00 */
[----:B------:R-:W-:Y:S01]  /*5010*/  UIADD3 UR39, UR39, 0x1, URZ ;  /* 0x0000000127277890 */ /* 0x000fe2000fffe03f */
[----:B------:R-:W-:Y:S01]  /*5020*/  PRMT R4, RZ, 0x7610, R4 ;  /* 0x00007610ff047816 */ /* 0x000fe20000000004 */
[----:B------:R-:W-:Y:S01]  /*5030*/  UMOV UR47, 0xffffffff ;  /* 0xffffffff002f7882 */ /* 0x000fe20000000000 */
[----:B------:R-:W-:Y:S01]  /*5040*/  IADD3.X R17, R17, UR38, RZ, P0, !PT ;  /* 0x0000002611117c10 */ /* 0x000fe200087fe4ff */
[----:B------:R-:W-:Y:S01]  /*5050*/  UISETP.NE.AND UP0, UPT, UR39, 0x4, UPT ;  /* 0x000000042700788c */ /* 0x000fe2000bf05270 */
[----:B------:R-:W-:Y:S01]  /*5060*/  ISETP.GE.U32.AND P0, PT, R16, UR4, PT ;  /* 0x0000000410007c0c */ /* 0x000fe2000bf06070 */
[----:B------:R-:W-:Y:S01]  /*5070*/  IMAD.MOV.U32 R95, RZ, RZ, -0x1 ;  /* 0xffffffffff5f7424 */ /* 0x000fe200078e00ff */
[----:B------:R-:W-:Y:S01]  /*5080*/  MOV R97, 0xffffffff ;  /* 0xffffffff00617802 */ /* 0x000fe20000000f00 */
[----:B------:R-:W-:Y:S01]  /*5090*/  USEL UR39, UR39, URZ, UP0 ;  /* 0x0000003f27277287 */ /* 0x000fe20008000000 */
[----:B------:R-:W-:-:S13]  /*50a0*/  ISETP.GE.U32.AND.EX P0, PT, R17, UR5, PT, P0 ;  /* 0x0000000511007c0c */ /* 0x000fda000bf06100 */
[----:B------:R-:W-:Y:S05]  /*50b0*/  @P0 BRA `(.L_x_90) ;  /* 0x0000000400640947 */ /* 0x000fea0003800000 */
[----:B------:R-:W3:Y:S01]  /*50c0*/  LDC.64 R10, c[0x0][0x8d0] ;  /* 0x00023400ff0a7b82 */ /* 0x000ee20000000a00 */
[----:B------:R-:W4:Y:S01]  /*50d0*/  S2R R23, SR_CTAID.X ;  /* 0x0000000000177919 */ /* 0x000f220000002500 */
[----:B------:R-:W-:Y:S02]  /*50e0*/  IMAD.MOV.U32 R8, RZ, RZ, R16 ;  /* 0x000000ffff087224 */ /* 0x000fe400078e0010 */
[----:B------:R-:W-:-:S04]  /*50f0*/  IMAD.MOV.U32 R9, RZ, RZ, R17 ;  /* 0x000000ffff097224 */ /* 0x000fc800078e0011 */
[----:B------:R-:W1:Y:S08]  /*5100*/  LDC R12, c[0x0][0x8d8] ;  /* 0x00023600ff0c7b82 */ /* 0x000e700000000800 */
[----:B------:R-:W1:Y:S01]  /*5110*/  LDC.64 R20, c[0x0][0x8c8] ;  /* 0x00023200ff147b82 */ /* 0x000e620000000a00 */
[----:B---3--:R-:W-:-:S04]  /*5120*/  ISETP.NE.U32.AND P0, PT, R10, RZ, PT ;  /* 0x000000ff0a00720c */ /* 0x008fc80003f05070 */
[----:B------:R-:W-:-:S13]  /*5130*/  ISETP.NE.AND.EX P0, PT, R11, RZ, PT, P0 ;  /* 0x000000ff0b00720c */ /* 0x000fda0003f05300 */
[----:B-1--4-:R-:W-:Y:S05]  /*5140*/  @!P0 BRA `(.L_x_91) ;  /* 0x0000000000288947 */ /* 0x012fea0003800000 */
[----:B------:R-:W1:Y:S02]  /*5150*/  LDC R5, c[0x0][0x8dc] ;  /* 0x00023700ff057b82 */ /* 0x000e640000000800 */
[----:B-1----:R-:W-:-:S05]  /*5160*/  IADD3 R9, P0, R16, R5, RZ ;  /* 0x0000000510097210 */ /* 0x002fca0007f1e0ff */
        /* <DEDUP_REMOVED lines=8> */
.L_x_91:
[----:B------:R-:W1:Y:S01]  /*51f0*/  S2R R24, SR_CTAID.Y ;  /* 0x0000000000187919 */ /* 0x000e620000002600 */
[-CC-:B------:R-:W-:Y:S01]  /*5200*/  SHF.R.U64 R31, R8, R12.reuse, R9.reuse ;  /* 0x0000000c081f7219 */ /* 0x180fe20000001209 */
[----:B------:R-:W3:Y:S01]  /*5210*/  LDC.64 R14, c[0x0][0x8e8] ;  /* 0x00023a00ff0e7b82 */ /* 0x000ee20000000a00 */
[----:B------:R-:W-:Y:S01]  /*5220*/  SHF.R.U32.HI R4, RZ, R12, R9 ;  /* 0x0000000cff047219 */ /* 0x000fe20000011609 */
[----:B------:R-:W-:Y:S01]  /*5230*/  ULDC UR4, c[0x0][0x150] ;  /* 0x0000540000047ab9 */ /* 0x000fe20000000800 */
[----:B------:R-:W-:Y:S01]  /*5240*/  IADD3 R7, P0, RZ, -R31, RZ ;  /* 0x8000001fff077210 */ /* 0x000fe20007f1e0ff */
[----:B------:R-:W-:Y:S01]  /*5250*/  IMAD.MOV.U32 R11, RZ, RZ, -0x1 ;  /* 0xffffffffff0b7424 */ /* 0x000fe200078e00ff */
[----:B------:R-:W-:-:S03]  /*5260*/  I2FP.F32.U32 R9, R23 ;  /* 0x0000001700097245 */ /* 0x000fc60000201000 */
[----:B------:R-:W4:Y:S01]  /*5270*/  LDC R8, c[0x0][0x8c0] ;  /* 0x00023000ff087b82 */ /* 0x000f220000000800 */
[----:B------:R-:W-:Y:S02]  /*5280*/  IMAD.X R5, RZ, RZ, ~R4, P0 ;  /* 0x000000ffff057224 */ /* 0x000fe400000e0e04 */
[----:B------:R-:W-:Y:S01]  /*5290*/  FMUL R9, R9, UR4 ;  /* 0x0000000409097c20 */ /* 0x000fe20008400000 */
[----:B------:R-:W-:Y:S01]  /*52a0*/  ULDC UR4, c[0x0][0x154] ;  /* 0x0000550000047ab9 */ /* 0x000fe20000000800 */
[-C--:B------:R-:W-:Y:S02]  /*52b0*/  IMAD R6, R5, R20.reuse, RZ ;  /* 0x0000001405067224 */ /* 0x080fe400078e02ff */
[C---:B------:R-:W-:Y:S01]  /*52c0*/  IMAD.WIDE.U32 R4, R7.reuse, R20, R16 ;  /* 0x0000001407047225 */ /* 0x040fe200078e0010 */
[----:B------:R-:W5:Y:S01]  /*52d0*/  LDC R28, c[0x0][0x900] ;  /* 0x00024000ff1c7b82 */ /* 0x000f620000000800 */
[----:B------:R-:W2:Y:S02]  /*52e0*/  F2I.U32.TRUNC.NTZ R9, R9 ;  /* 0x0000000900097305 */ /* 0x000ea4000020f000 */
[----:B------:R-:W-:-:S04]  /*52f0*/  IMAD R7, R7, R21, R6 ;  /* 0x0000001507077224 */ /* 0x000fc800078e0206 */
[----:B------:R-:W-:Y:S01]  /*5300*/  IMAD.IADD R5, R5, 0x1, R7 ;  /* 0x0000000105057824 */ /* 0x000fe200078e0207 */
[----:B------:R-:W5:Y:S01]  /*5310*/  LDC R20, c[0x0][0x8b0] ;  /* 0x00022c00ff147b82 */ /* 0x000f620000000800 */
[----:B---3--:R-:W-:-:S04]  /*5320*/  ISETP.NE.U32.AND P0, PT, R14, RZ, PT ;  /* 0x000000ff0e00720c */ /* 0x008fc80003f05070 */
[----:B------:R-:W-:-:S03]  /*5330*/  ISETP.NE.AND.EX P0, PT, R15, RZ, PT, P0 ;  /* 0x000000ff0f00720c */ /* 0x000fc60003f05300 */
[----:B------:R-:W3:Y:S01]  /*5340*/  LDC R6, c[0x0][0x144] ;  /* 0x00005100ff067b82 */ /* 0x000ee20000000800 */
[----:B----4-:R-:W-:Y:S01]  /*5350*/  SHF.R.U64 R12, R4, R8, R5 ;  /* 0x00000008040c7219 */ /* 0x010fe20000001205 */
[----:B--2---:R-:W-:Y:S01]  /*5360*/  IMAD.MOV R9, RZ, RZ, -R9 ;  /* 0x000000ffff097224 */ /* 0x004fe200078e0a09 */
[----:B-1----:R-:W-:Y:S02]  /*5370*/  I2FP.F32.U32 R4, R24 ;  /* 0x0000001800047245 */ /* 0x002fe40000201000 */
[----:B------:R-:W-:-:S03]  /*5380*/  SHF.R.U32.HI R5, RZ, R8, R5 ;  /* 0x00000008ff057219 */ /* 0x000fc60000011605 */
[----:B------:R-:W1:Y:S01]  /*5390*/  LDC R21, c[0x0][0x148] ;  /* 0x00005200ff157b82 */ /* 0x000e620000000800 */
[----:B------:R-:W-:Y:S01]  /*53a0*/  FMUL R7, R4, UR4 ;  /* 0x0000000404077c20 */ /* 0x000fe20008400000 */
[-C--:B-----5:R-:W-:Y:S02]  /*53b0*/  SHF.L.U32 R11, R11, R28.reuse, RZ ;  /* 0x0000001c0b0b7219 */ /* 0x0a0fe400000006ff */
[----:B------:R-:W-:-:S04]  /*53c0*/  SHF.L.U32 R95, R3, R28, RZ ;  /* 0x0000001c035f7219 */ /* 0x000fc800000006ff */
[----:B------:R-:W2:Y:S01]  /*53d0*/  LDC R25, c[0x0][0x8a8] ;  /* 0x00022a00ff197b82 */ /* 0x000ea20000000800 */
[-CC-:B------:R-:W-:Y:S02]  /*53e0*/  SHF.R.U64 R10, R12, R20.reuse, R5.reuse ;  /* 0x000000140c0a7219 */ /* 0x180fe40000001205 */
[----:B------:R-:W-:Y:S02]  /*53f0*/  SHF.R.U32.HI R5, RZ, R20, R5 ;  /* 0x00000014ff057219 */ /* 0x000fe40000011605 */
[----:B------:R4:W1:Y:S02]  /*5400*/  F2I.U32.TRUNC.NTZ R20, R7 ;  /* 0x0000000700147305 */ /* 0x000864000020f000 */
[-C--:B------:R-:W-:Y:S01]  /*5410*/  SHF.R.U64 R13, R10, R28.reuse, R5 ;  /* 0x0000001c0a0d7219 */ /* 0x080fe20000001205 */
[----:B------:R-:W1:Y:S01]  /*5420*/  LDC R27, c[0x0][0x8f0] ;  /* 0x00023c00ff1b7b82 */ /* 0x000e620000000800 */
[----:B---3--:R-:W-:Y:S01]  /*5430*/  IMAD R26, R6, R9, R23 ;  /* 0x00000009061a7224 */ /* 0x008fe200078e0217 */
[----:B------:R-:W-:-:S02]  /*5440*/  SHF.R.U32.HI R5, RZ, R28, R5 ;  /* 0x0000001cff057219 */ /* 0x000fc40000011605 */
[----:B------:R-:W-:Y:S02]  /*5450*/  LOP3.LUT R23, RZ, R11, RZ, 0x33, !PT ;  /* 0x0000000bff177212 */ /* 0x000fe400078e33ff */
[----:B------:R-:W-:Y:S02]  /*5460*/  MOV R4, R13 ;  /* 0x0000000d00047202 */ /* 0x000fe40000000f00 */
[----:B------:R-:W3:Y:S08]  /*5470*/  LDC R29, c[0x0][0x8e0] ;  /* 0x00023800ff1d7b82 */ /* 0x000ef00000000800 */
[----:B------:R-:W1:Y:S01]  /*5480*/  LDC R30, c[0x0][0x8b8] ;  /* 0x00022e00ff1e7b82 */ /* 0x000e620000000800 */
[----:B--2-4-:R-:W-:Y:S05]  /*5490*/  @!P0 BRA `(.L_x_92) ;  /* 0x0000000000288947 */ /* 0x014fea0003800000 */
[----:B------:R-:W2:Y:S02]  /*54a0*/  LDC R4, c[0x0][0x8f4] ;  /* 0x00023d00ff047b82 */ /* 0x000ea40000000800 */
[----:B--2---:R-:W-:-:S05]  /*54b0*/  IADD3 R3, P0, R13, R4, RZ ;  /* 0x000000040d037210 */ /* 0x004fca0007f1e0ff */
        /* <DEDUP_REMOVED lines=8> */
.L_x_92:
[----:B------:R-:W-:Y:S01]  /*5540*/  ISETP.NE.AND P0, PT, R2, 0x1, PT ;  /* 0x000000010200780c */ /* 0x000fe20003f05270 */
[----:B-1----:R-:W-:Y:S01]  /*5550*/  IMAD.MOV R20, RZ, RZ, -R20 ;  /* 0x000000ffff147224 */ /* 0x002fe200078e0a14 */
[----:B------:R-:W-:Y:S01]  /*5560*/  SHF.R.U64 R3, R4, R27, R5 ;  /* 0x0000001b04037219 */ /* 0x000fe20000001205 */
[----:B------:R-:W-:Y:S01]  /*5570*/  VIADD R5, R25, 0xffffffff ;  /* 0xffffffff19057836 */ /* 0x000fe20000000000 */
[----:B------:R-:W-:Y:S02]  /*5580*/  LOP3.LUT R10, R10, R23, RZ, 0xc0, !PT ;  /* 0x000000170a0a7212 */ /* 0x000fe400078ec0ff */
[----:B------:R-:W-:Y:S01]  /*5590*/  R2UR UR47, R31 ;  /* 0x000000001f2f72ca */ /* 0x000fe200000e0000 */
[----:B------:R-:W-:Y:S01]  /*55a0*/  IMAD.MOV R4, RZ, RZ, -R3 ;  /* 0x000000ffff047224 */ /* 0x000fe200078e0a03 */
[----:B------:R-:W-:Y:S01]  /*55b0*/  LOP3.LUT R12, R12, R5, RZ, 0xc0, !PT ;  /* 0x000000050c0c7212 */ /* 0x000fe200078ec0ff */
[----:B------:R-:W-:Y:S02]  /*55c0*/  IMAD R95, R95, R3, R10 ;  /* 0x000000035f5f7224 */ /* 0x000fe400078e020a */
[----:B---3--:R-:W-:-:S02]  /*55d0*/  IMAD R3, R4, R29, R13 ;  /* 0x0000001d04037224 */ /* 0x008fc400078e020d */
[----:B------:R-:W-:Y:S02]  /*55e0*/  @P0 IMAD R26, R21, R20, R24 ;  /* 0x00000014151a0224 */ /* 0x000fe400078e0218 */
[----:B------:R-:W-:Y:S02]  /*55f0*/  IMAD R4, R3, R25, R12 ;  /* 0x0000001903047224 */ /* 0x000fe400078e020c */
[----:B------:R-:W-:Y:S02]  /*5600*/  IMAD R95, R95, R30, R26 ;  /* 0x0000001e5f5f7224 */ /* 0x000fe400078e021a */
[----:B------:R-:W-:-:S03]  /*5610*/  IMAD.MOV.U32 R3, RZ, RZ, 0x1 ;  /* 0x00000001ff037424 */ /* 0x000fc600078e00ff */
[----:B------:R-:W-:Y:S02]  /*5620*/  SEL R97, R4, R95, !P0 ;  /* 0x0000005f04617207 */ /* 0x000fe40004000000 */
[----:B------:R-:W-:Y:S02]  /*5630*/  SEL R95, R95, R4, !P0 ;  /* 0x000000045f5f7207 */ /* 0x000fe40004000000 */
[----:B------:R-:W-:-:S07]  /*5640*/  PRMT R4, R3, 0x7610, R4 ;  /* 0x0000761003047816 */ /* 0x000fce0000000004 */
.L_x_90:
[----:B------:R-:W-:Y:S01]  /*5650*/  UIADD3 UR48, UR49, UR48, URZ ;  /* 0x0000003031307290 */ /* 0x000fe2000fffe03f */
[----:B------:R-:W-:Y:S01]  /*5660*/  LOP3.LUT P0, RZ, R4, 0xff, RZ, 0xc0, !PT ;  /* 0x000000ff04ff7812 */ /* 0x000fe2000780c0ff */
[----:B------:R-:W-:Y:S01]  /*5670*/  UIADD3 UR42, UR42, 0x4, URZ ;  /* 0x000000042a2a7890 */ /* 0x000fe2000fffe03f */
[----:B------:R-:W-:Y:S01]  /*5680*/  IMAD.MOV.U32 R96, RZ, RZ, R0 ;  /* 0x000000ffff607224 */ /* 0x000fe200078e0000 */
[----:B------:R-:W-:Y:S02]  /*5690*/  USHF.R.U32.HI UR4, URZ, 0x2, UR48 ;  /* 0x000000023f047899 */ /* 0x000fe40008011630 */
[----:B------:R-:W-:Y:S02]  /*56a0*/  UISETP.GT.U32.AND UP0, UPT, UR48, 0x3, UPT ;  /* 0x000000033000788c */ /* 0x000fe4000bf04070 */
[----:B------:R-:W-:Y:S02]  /*56b0*/  ULOP3.LUT UR4, UR4, 0x1, URZ, 0xc0, !UPT ;  /* 0x0000000104047892 */ /* 0x000fe4000f8ec03f */
[----:B------:R-:W-:-:S02]  /*56c0*/  UISETP.LT.U32.AND UP0, UPT, UR49, 0x4, UP0 ;  /* 0x000000043100788c */ /* 0x000fc40008701070 */
[----:B------:R-:W-:Y:S02]  /*56d0*/  UISETP.NE.U32.AND UP1, UPT, UR4, 0x1, UPT ;  /* 0x000000010400788c */ /* 0x000fe4000bf25070 */
[----:B------:R-:W-:Y:S02]  /*56e0*/  USEL UR5, URZ, 0x1, !UP0 ;  /* 0x000000013f057887 */ /* 0x000fe4000c000000 */
[----:B------:R-:W-:Y:S02]  /*56f0*/  UISETP.GT.U32.AND UP1, UPT, UR49, 0x3, !UP1 ;  /* 0x000000033100788c */ /* 0x000fe4000cf24070 */
[----:B------:R-:W-:Y:S02]  /*5700*/  ULOP3.LUT UR48, UR48, 0x3, URZ, 0xc0, !UPT ;  /* 0x0000000330307892 */ /* 0x000fe4000f8ec03f */
[----:B------:R-:W-:-:S04]  /*5710*/  USEL UR4, URZ, 0x1, !UP1 ;  /* 0x000000013f047887 */ /* 0x000fc8000c800000 */
[----:B------:R-:W-:Y:S01]  /*5720*/  ULOP3.LUT UR43, UR4, UR43, UR5, 0x96, !UPT ;  /* 0x0000002b042b7292 */ /* 0x000fe2000f8e9605 */
[----:B------:R-:W-:Y:S11]  /*5730*/  @P0 BRA `(.L_x_93) ;  /* 0xffffffbc004c0947 */ /* 0x000ff6000383ffff */
[----:B------:R-:W-:-:S13]  /*5740*/  PLOP3.LUT P0, PT, PT, PT, PT, 0x8, 0x0 ;  /* 0x000000000000781c */ /* 0x000fda0003f0e170 */
.L_x_17:
[----:B------:R-:W-:Y:S05]  /*5750*/  @P0 BRA `(.L_x_9) ;  /* 0x0000002800b00947 */ /* 0x000fea0003800000 */
[----:B------:R-:W-:Y:S01]  /*5760*/  ULDC.64 UR6, c[0x0][0x588] ;  /* 0x0001620000067ab9 */ /* 0x000fe20000000a00 */
[----:B------:R-:W-:Y:S01]  /*5770*/  ISETP.NE.U32.AND P1, PT, R101, RZ, PT ;  /* 0x000000ff6500720c */ /* 0x000fe20003f25070 */
[----:B------:R-:W-:-:S04]  /*5780*/  DEPBAR.LE SB0, 0x0 ;  /* 0x000080000000791a */ /* 0x000fc80000000000 */
[----:B------:R-:W-:Y:S01]  /*5790*/  ISETP.NE.U32.AND P0, PT, RZ, UR6, PT ;  /* 0x00000006ff007c0c */ /* 0x000fe2000bf05070 */
[----:B------:R-:W-:Y:S01]  /*57a0*/  BSSY B0, `(.L_x_94) ;  /* 0x0000015000007945 */ /* 0x000fe20003800000 */
[----:B------:R-:W-:Y:S02]  /*57b0*/  ISETP.NE.AND.EX P1, PT, R103, RZ, PT, P1 ;  /* 0x000000ff6700720c */ /* 0x000fe40003f25310 */
[----:B------:R-:W-:-:S13]  /*57c0*/  ISETP.NE.AND.EX P0, PT, RZ, UR7, PT, P0 ;  /* 0x00000007ff007c0c */ /* 0x000fda000bf05300 */
[----:B------:R-:W-:Y:S05]  /*57d0*/  @P0 BRA P1, `(.L_x_95) ;  /* 0x0000000000440947 */ /* 0x000fea0000800000 */
[----:B------:R-:W-:-:S04]  /*57e0*/  ISETP.NE.U32.AND P0, PT, R101, RZ, PT ;  /* 0x000000ff6500720c */ /* 0x000fc80003f05070 */
[----:B------:R-:W-:-:S13]  /*57f0*/  ISETP.NE.AND.EX P0, PT, R103, RZ, PT, P0 ;  /* 0x000000ff6700720c */ /* 0x000fda0003f05300 */
[----:B------:R-:W-:Y:S05]  /*5800*/  @!P0 BRA `(.L_x_96) ;  /* 0x00000000002c8947 */ /* 0x000fea0003800000 */
[----:B------:R-:W-:-:S13]  /*5810*/  LOP3.LUT P0, RZ, R88, 0xff, RZ, 0xc0, !PT ;  /* 0x000000ff58ff7812 */ /* 0x000fda000780c0ff */
[----:B------:R-:W-:Y:S05]  /*5820*/  @!P0 BRA `(.L_x_97) ;  /* 0x0000000000108947 */ /* 0x000fea0003800000 */
[----:B-----5:R-:W-:-:S13]  /*5830*/  FSETP.NEU.AND P0, PT, R90, RZ, PT ;  /* 0x000000ff5a00720b */ /* 0x020fda0003f0d000 */
[----:B------:R-:W-:Y:S05]  /*5840*/  @!P0 BREAK B0 ;  /* 0x0000000000008942 */ /* 0x000fea0003800000 */
[----:B------:R-:W-:Y:S05]  /*5850*/  @P0 BRA `(.L_x_95) ;  /* 0x0000000000240947 */ /* 0x000fea0003800000 */
[----:B------:R-:W-:Y:S05]  /*5860*/  BRA `(.L_x_9) ;  /* 0x00000028006c7947 */ /* 0x000fea0003800000 */
.L_x_97:
[----:B------:R-:W-:-:S04]  /*5870*/  ISETP.NE.U32.AND P0, PT, RZ, UR6, PT ;  /* 0x00000006ff007c0c */ /* 0x000fc8000bf05070 */
[----:B------:R-:W-:-:S13]  /*5880*/  ISETP.NE.AND.EX P0, PT, RZ, UR7, PT, P0 ;  /* 0x00000007ff007c0c */ /* 0x000fda000bf05300 */
[----:B------:R-:W-:Y:S05]  /*5890*/  @!P0 BREAK B0 ;  /* 0x0000000000008942 */ /* 0x000fea0003800000 */
[----:B------:R-:W-:Y:S05]  /*58a0*/  @P0 BRA `(.L_x_95) ;  /* 0x0000000000100947 */ /* 0x000fea0003800000 */
[----:B------:R-:W-:Y:S05]  /*58b0*/  BRA `(.L_x_9) ;  /* 0x0000002800587947 */ /* 0x000fea0003800000 */
.L_x_96:
[----:B-----5:R-:W-:-:S13]  /*58c0*/  FSETP.NEU.AND P0, PT, R90, RZ, PT ;  /* 0x000000ff5a00720b */ /* 0x020fda0003f0d000 */
[----:B------:R-:W-:Y:S05]  /*58d0*/  @!P0 BREAK B0 ;  /* 0x0000000000008942 */ /* 0x000fea0003800000 */
[----:B------:R-:W-:Y:S05]  /*58e0*/  @!P0 BRA `(.L_x_9) ;  /* 0x00000028004c8947 */ /* 0x000fea0003800000 */
.L_x_95:
[----:B------:R-:W-:Y:S05]  /*58f0*/  BSYNC B0 ;  /* 0x0000000000007941 */ /* 0x000fea0003800000 */
.L_x_94:
[----:B------:R-:W-:-:S04]  /*5900*/  LOP3.LUT R19, R19, 0x1, RZ, 0xfc, !PT ;  /* 0x0000000113137812 */ /* 0x000fc800078efcff */
[----:B------:R-:W-:-:S13]  /*5910*/  ISETP.NE.AND P0, PT, R19, 0x3, PT ;  /* 0x000000031300780c */ /* 0x000fda0003f05270 */
[----:B------:R-:W-:Y:S05]  /*5920*/  @!P0 BRA `(.L_x_98) ;  /* 0x0000000000048947 */ /* 0x000fea0003800000 */
[----:B------:R-:W-:Y:S01]  /*5930*/  BPT.TRAP 0x1 ;  /* 0x000000040000795c */ /* 0x000fe20000300000 */
.L_x_98:
[----:B------:R-:W3:Y:S01]  /*5940*/  S2UR UR5, SR_CgaCtaId ;  /* 0x00000000000579c3 */ /* 0x000ee20000008800 */
[----:B------:R-:W-:Y:S02]  /*5950*/  UMOV UR4, 0x400 ;  /* 0x0000040000047882 */ /* 0x000fe40000000000 */
[----:B---3--:R-:W-:-:S04]  /*5960*/  ULEA UR4, UR5, UR4, 0x18 ;  /* 0x0000000405047291 */ /* 0x008fc8000f8ec03f */
[----:B------:R-:W-:-:S04]  /*5970*/  ULEA UR4, UR39, UR4, 0x3 ;  /* 0x0000000427047291 */ /* 0x000fc8000f8e183f */
[----:B------:R-:W-:-:S04]  /*5980*/  UIADD3 UR4, UR4, 0x60, URZ ;  /* 0x0000006004047890 */ /* 0x000fc8000fffe03f */
[----:B------:R-:W-:-:S09]  /*5990*/  UPRMT UR4, UR5, 0x654, UR4 ;  /* 0x0000065405047896 */ /* 0x000fd20008000004 */
[----:B------:R-:W-:Y:S01]  /*59a0*/  SYNCS.ARRIVE.TRANS64.RED.A1T0 RZ, [UR4], RZ ;  /* 0x000000ffffff79a7 */ /* 0x000fe20008100404 */
[----:B------:R-:W-:Y:S05]  /*59b0*/  BRA `(.L_x_9) ;  /* 0x0000002800187947 */ /* 0x000fea0003800000 */
.L_x_8:
[----:B------:R-:W-:Y:S01]  /*59c0*/  ULDC.64 UR4, c[0x0][0x8f8] ;  /* 0x00023e0000047ab9 */ /* 0x000fe20000000a00 */
[----:B------:R-:W-:Y:S01]  /*59d0*/  PRMT R11, RZ, 0x7610, R11 ;  /* 0x00007610ff0b7816 */ /* 0x000fe2000000000b */
[----:B------:R-:W-:Y:S01]  /*59e0*/  IMAD.MOV.U32 R13, RZ, RZ, -0x1 ;  /* 0xffffffffff0d7424 */ /* 0x000fe200078e00ff */
[----:B------:R-:W-:Y:S01]  /*59f0*/  ISETP.GE.U32.AND P0, PT, R16, UR4, PT ;  /* 0x0000000410007c0c */ /* 0x000fe2000bf06070 */
[----:B------:R-:W-:Y:S01]  /*5a00*/  IMAD.MOV.U32 R6, RZ, RZ, -0x1 ;  /* 0xffffffffff067424 */ /* 0x000fe200078e00ff */
[----:B------:R-:W-:Y:S02]  /*5a10*/  MOV R7, 0xffffffff ;  /* 0xffffffff00077802 */ /* 0x000fe40000000f00 */
[----:B------:R-:W-:-:S13]  /*5a20*/  ISETP.GE.U32.AND.EX P0, PT, R17, UR5, PT, P0 ;  /* 0x0000000511007c0c */ /* 0x000fda000bf06100 */
        /* <DEDUP_REMOVED lines=19> */
.L_x_100:
[-CC-:B------:R-:W-:Y:S01]  /*5b60*/  SHF.R.U64 R20, R14, R24.reuse, R15.reuse ;  /* 0x000000180e147219 */ /* 0x180fe2000000120f */
[----:B------:R-:W1:Y:S01]  /*5b70*/  LDC R28, c[0x0][0x8c0] ;  /* 0x00023000ff1c7b82 */ /* 0x000e620000000800 */
[----:B------:R-:W-:Y:S01]  /*5b80*/  SHF.R.U32.HI R6, RZ, R24, R15 ;  /* 0x00000018ff067219 */ /* 0x000fe2000001160f */
[----:B------:R-:W-:Y:S01]  /*5b90*/  ULDC UR4, c[0x0][0x150] ;  /* 0x0000540000047ab9 */ /* 0x000fe20000000800 */
[----:B------:R-:W-:Y:S02]  /*5ba0*/  IADD3 R9, P0, RZ, -R20, RZ ;  /* 0x80000014ff097210 */ /* 0x000fe40007f1e0ff */
[----:B------:R-:W-:Y:S02]  /*5bb0*/  I2FP.F32.U32 R11, R8 ;  /* 0x00000008000b7245 */ /* 0x000fe40000201000 */
[----:B------:R-:W-:Y:S01]  /*5bc0*/  MOV R13, 0xffffffff ;  /* 0xffffffff000d7802 */ /* 0x000fe20000000f00 */
[----:B------:R-:W2:Y:S01]  /*5bd0*/  LDC.64 R30, c[0x0][0x8e8] ;  /* 0x00023a00ff1e7b82 */ /* 0x000ea20000000a00 */
[----:B------:R-:W-:-:S02]  /*5be0*/  IMAD.X R7, RZ, RZ, ~R6, P0 ;  /* 0x000000ffff077224 */ /* 0x000fc400000e0e06 */
[----:B------:R-:W-:Y:S01]  /*5bf0*/  FMUL R11, R11, UR4 ;  /* 0x000000040b0b7c20 */ /* 0x000fe20008400000 */
[----:B------:R-:W-:Y:S01]  /*5c00*/  ULDC UR4, c[0x0][0x154] ;  /* 0x0000550000047ab9 */ /* 0x000fe20000000800 */
[-C--:B------:R-:W-:Y:S02]  /*5c10*/  IMAD R12, R7, R26.reuse, RZ ;  /* 0x0000001a070c7224 */ /* 0x080fe400078e02ff */
[C---:B------:R-:W-:Y:S01]  /*5c20*/  IMAD.WIDE.U32 R6, R9.reuse, R26, R16 ;  /* 0x0000001a09067225 */ /* 0x040fe200078e0010 */
[----:B------:R-:W3:Y:S01]  /*5c30*/  LDC R24, c[0x0][0x8b0] ;  /* 0x00022c00ff187b82 */ /* 0x000ee20000000800 */
[----:B------:R-:W4:Y:S02]  /*5c40*/  F2I.U32.TRUNC.NTZ R11, R11 ;  /* 0x0000000b000b7305 */ /* 0x000f24000020f000 */
[----:B------:R-:W-:-:S04]  /*5c50*/  IMAD R9, R9, R27, R12 ;  /* 0x0000001b09097224 */ /* 0x000fc800078e020c */
[----:B------:R-:W-:Y:S01]  /*5c60*/  IMAD.IADD R7, R7, 0x1, R9 ;  /* 0x0000000107077824 */ /* 0x000fe200078e0209 */
[----:B------:R-:W3:Y:S04]  /*5c70*/  LDC R25, c[0x0][0x148] ;  /* 0x00005200ff197b82 */ /* 0x000ee80000000800 */
[----:B-1----:R-:W-:Y:S02]  /*5c80*/  SHF.R.U64 R14, R6, R28, R7 ;  /* 0x0000001c060e7219 */ /* 0x002fe40000001207 */
[----:B------:R-:W-:Y:S02]  /*5c90*/  I2FP.F32.U32 R6, R10 ;  /* 0x0000000a00067245 */ /* 0x000fe40000201000 */
[----:B------:R-:W1:Y:S01]  /*5ca0*/  LDC R9, c[0x0][0x144] ;  /* 0x00005100ff097b82 */ /* 0x000e620000000800 */
[----:B--2---:R-:W-:Y:S01]  /*5cb0*/  ISETP.NE.U32.AND P0, PT, R30, RZ, PT ;  /* 0x000000ff1e00720c */ /* 0x004fe20003f05070 */
[----:B----4-:R-:W-:Y:S01]  /*5cc0*/  IMAD.MOV R11, RZ, RZ, -R11 ;  /* 0x000000ffff0b7224 */ /* 0x010fe200078e0a0b */
[----:B------:R-:W-:Y:S01]  /*5cd0*/  SHF.R.U32.HI R7, RZ, R28, R7 ;  /* 0x0000001cff077219 */ /* 0x000fe20000011607 */
[----:B------:R-:W-:Y:S01]  /*5ce0*/  FMUL R12, R6, UR4 ;  /* 0x00000004060c7c20 */ /* 0x000fe20008400000 */
[----:B------:R-:W-:Y:S01]  /*5cf0*/  ISETP.NE.AND.EX P0, PT, R31, RZ, PT, P0 ;  /* 0x000000ff1f00720c */ /* 0x000fe20003f05300 */
[----:B------:R-:W-:-:S02]  /*5d00*/  ULDC UR4, c[0x0][0x900] ;  /* 0x0002400000047ab9 */ /* 0x000fc40000000800 */
[----:B------:R-:W2:Y:S01]  /*5d10*/  LDC R26, c[0x0][0x8a8] ;  /* 0x00022a00ff1a7b82 */ /* 0x000ea20000000800 */
[-CC-:B---3--:R-:W-:Y:S02]  /*5d20*/  SHF.R.U64 R21, R14, R24.reuse, R7.reuse ;  /* 0x000000180e157219 */ /* 0x188fe40000001207 */
[----:B------:R-:W-:Y:S02]  /*5d30*/  SHF.R.U32.HI R6, RZ, R24, R7 ;  /* 0x00000018ff067219 */ /* 0x000fe40000011607 */
[----:B------:R3:W4:Y:S01]  /*5d40*/  F2I.U32.TRUNC.NTZ R24, R12 ;  /* 0x0000000c00187305 */ /* 0x000722000020f000 */
[----:B------:R-:W-:Y:S02]  /*5d50*/  SHF.L.U32 R32, R13, UR4, RZ ;  /* 0x000000040d207c19 */ /* 0x000fe400080006ff */
[----:B------:R-:W2:Y:S01]  /*5d60*/  LDC R27, c[0x0][0x8f0] ;  /* 0x00023c00ff1b7b82 */ /* 0x000ea20000000800 */
[--C-:B------:R-:W-:Y:S02]  /*5d70*/  SHF.R.U64 R23, R21, UR4, R6.reuse ;  /* 0x0000000415177c19 */ /* 0x100fe40008001206 */
[----:B------:R-:W-:-:S03]  /*5d80*/  SHF.R.U32.HI R7, RZ, UR4, R6 ;  /* 0x00000004ff077c19 */ /* 0x000fc60008011606 */
[----:B------:R-:W-:Y:S02]  /*5d90*/  IMAD.MOV.U32 R6, RZ, RZ, R23 ;  /* 0x000000ffff067224 */ /* 0x000fe400078e0017 */
[----:B------:R-:W2:Y:S01]  /*5da0*/  LDC R29, c[0x0][0x8e0] ;  /* 0x00023800ff1d7b82 */ /* 0x000ea20000000800 */
[----:B-1----:R-:W-:-:S07]  /*5db0*/  IMAD R28, R9, R11, R8 ;  /* 0x0000000b091c7224 */ /* 0x002fce00078e0208 */
[----:B------:R-:W1:Y:S01]  /*5dc0*/  LDC R33, c[0x0][0x8b8] ;  /* 0x00022e00ff217b82 */ /* 0x000e620000000800 */
[----:B---34-:R-:W-:Y:S05]  /*5dd0*/  @!P0 BRA `(.L_x_101) ;  /* 0x0000000000288947 */ /* 0x018fea0003800000 */
        /* <DEDUP_REMOVED lines=10> */
.L_x_101:
[----:B------:R-:W-:Y:S01]  /*5e80*/  ISETP.NE.AND P0, PT, R2, 0x1, PT ;  /* 0x000000010200780c */ /* 0x000fe20003f05270 */
[----:B------:R-:W-:Y:S01]  /*5e90*/  USHF.L.U32 UR4, UR37, UR4, URZ ;  /* 0x0000000425047299 */ /* 0x000fe2000800063f */
[----:B------:R-:W-:Y:S01]  /*5ea0*/  LOP3.LUT R32, RZ, R32, RZ, 0x33, !PT ;  /* 0x00000020ff207212 */ /* 0x000fe200078e33ff */
[----:B--2---:R-:W-:Y:S01]  /*5eb0*/  VIADD R9, R26, 0xffffffff ;  /* 0xffffffff1a097836 */ /* 0x004fe20000000000 */
[----:B------:R-:W-:Y:S01]  /*5ec0*/  SHF.R.U64 R7, R6, R27, R7 ;  /* 0x0000001b06077219 */ /* 0x000fe20000001207 */
[----:B------:R-:W-:Y:S01]  /*5ed0*/  IMAD.MOV R24, RZ, RZ, -R24 ;  /* 0x000000ffff187224 */ /* 0x000fe200078e0a18 */
[----:B------:R-:W-:Y:S01]  /*5ee0*/  LOP3.LUT R6, R21, R32, RZ, 0xc0, !PT ;  /* 0x0000002015067212 */ /* 0x000fe200078ec0ff */
[----:B------:R-:W-:Y:S02]  /*5ef0*/  IMAD.MOV.U32 R11, RZ, RZ, 0x1 ;  /* 0x00000001ff0b7424 */ /* 0x000fe400078e00ff */
[----:B------:R-:W-:Y:S02]  /*5f00*/  IMAD.MOV R8, RZ, RZ, -R7 ;  /* 0x000000ffff087224 */ /* 0x000fe400078e0a07 */
[----:B------:R-:W-:Y:S01]  /*5f10*/  IMAD R13, R7, UR4, R6 ;  /* 0x00000004070d7c24 */ /* 0x000fe2000f8e0206 */
[----:B------:R-:W-:Y:S01]  /*5f20*/  LOP3.LUT R7, R14, R9, RZ, 0xc0, !PT ;  /* 0x000000090e077212 */ /* 0x000fe200078ec0ff */
[----:B------:R-:W-:-:S02]  /*5f30*/  @P0 IMAD R28, R25, R24, R10 ;  /* 0x00000018191c0224 */ /* 0x000fc400078e020a */
[----:B------:R-:W-:Y:S02]  /*5f40*/  IMAD R6, R8, R29, R23 ;  /* 0x0000001d08067224 */ /* 0x000fe400078e0217 */
[----:B-1----:R-:W-:Y:S02]  /*5f50*/  IMAD R13, R13, R33, R28 ;  /* 0x000000210d0d7224 */ /* 0x002fe400078e021c */
[----:B------:R-:W-:-:S05]  /*5f60*/  IMAD R6, R6, R26, R7 ;  /* 0x0000001a06067224 */ /* 0x000fca00078e0207 */
[----:B------:R-:W-:Y:S02]  /*5f70*/  SEL R7, R6, R13, !P0 ;  /* 0x0000000d06077207 */ /* 0x000fe40004000000 */
[----:B------:R-:W-:Y:S01]  /*5f80*/  SEL R13, R13, R6, !P0 ;  /* 0x000000060d0d7207 */ /* 0x000fe20004000000 */
[----:B------:R-:W-:-:S07]  /*5f90*/  IMAD.MOV.U32 R6, RZ, RZ, R20 ;  /* 0x000000ffff067224 */ /* 0x000fce00078e0014 */
.L_x_99:
[----:B------:R-:W-:-:S08]  /*5fa0*/  NOP ;  /* 0x0000000000007918 */ /* 0x000fd00000000000 */
[----:B------:R-:W1:-:S00]  /*5fb0*/  USETMAXREG.DEALLOC.CTAPOOL 0x28 ;  /* 0x00000028000079c8 */ /* 0x000e4000080e0500 */
[----:B-1----:R-:W-:-:S13]  /*5fc0*/  ISETP.NE.AND P0, PT, R0, 0x1, PT ;  /* 0x000000010000780c */ /* 0x002fda0003f05270 */
[----:B------:R-:W-:Y:S05]  /*5fd0*/  @!P0 BRA `(.L_x_9) ;  /* 0x0000002000908947 */ /* 0x000fea0003800000 */
[----:B------:R-:W-:Y:S05]  /*5fe0*/  @!P3 BRA `(.L_x_102) ;  /* 0x0000001000acb947 */ /* 0x000fea0003800000 */
[----:B------:R-:W-:-:S04]  /*5ff0*/  PRMT R3, R3, 0x9910, RZ ;  /* 0x0000991003037816 */ /* 0x000fc800000000ff */
[----:B------:R-:W-:-:S04]  /*6000*/  ISETP.NE.AND P0, PT, R3, RZ, PT ;  /* 0x000000ff0300720c */ /* 0x000fc80003f05270 */
[----:B------:R-:W-:-:S13]  /*6010*/  ISETP.NE.OR P0, PT, R0, 0x2, !P0 ;  /* 0x000000020000780c */ /* 0x000fda0004705670 */
[----:B------:R-:W-:Y:S05]  /*6020*/  @P0 BRA `(.L_x_9) ;  /* 0x00000020007c0947 */ /* 0x000fea0003800000 */
[----:B------:R-:W-:-:S13]  /*6030*/  LOP3.LUT P1, RZ, R11, 0xff, RZ, 0xc0, !PT ;  /* 0x000000ff0bff7812 */ /* 0x000fda000782c0ff */
[----:B------:R-:W-:Y:S05]  /*6040*/  @!P1 BRA `(.L_x_103) ;  /* 0x0000000000189947 */ /* 0x000fea0003800000 */
[----:B------:R-:W-:Y:S01]  /*6050*/  UMOV UR4, 0x400 ;  /* 0x0000040000047882 */ /* 0x000fe20000000000 */
[----:B------:R-:W-:Y:S01]  /*6060*/  MOV R0, RZ ;  /* 0x000000ff00007202 */ /* 0x000fe20000000f00 */
[----:B------:R-:W-:-:S03]  /*6070*/  ULEA UR4, UR36, UR4, 0x18 ;  /* 0x0000000424047291 */ /* 0x000fc6000f8ec03f */
[----:B------:R-:W-:-:S06]  /*6080*/  SHF.L.U32 R0, R0, 0x1f, RZ ;  /* 0x0000001f00007819 */ /* 0x000fcc00000006ff */
[----:B------:R-:W1:Y:S02]  /*6090*/  SYNCS.PHASECHK.TRANS64.TRYWAIT P0, [UR4+0x88], R0 ;  /* 0x00008800ff0075a7 */ /* 0x000e640008000144 */
[----:B-1----:R-:W-:Y:S05]  /*60a0*/  @!P0 BRA `(.L_x_104) ;  /* 0x0000002000e48947 */ /* 0x002fea0003800000 */
.L_x_103:
[----:B------:R-:W-:Y:S01]  /*60b0*/  PRMT R9, RZ, 0x7610, R9 ;  /* 0x00007610ff097816 */ /* 0x000fe20000000009 */
[----:B------:R-:W-:Y:S06]  /*60c0*/  @P2 BRA `(.L_x_105) ;  /* 0x0000000000242947 */ /* 0x000fec0003800000 */
[----:B------:R-:W-:Y:S02]  /*60d0*/  ULDC.64 UR4, c[0x0][0x588] ;  /* 0x0001620000047ab9 */ /* 0x000fe40000000a00 */
[----:B------:R-:W-:-:S04]  /*60e0*/  ISETP.NE.U32.AND P0, PT, RZ, UR4, PT ;  /* 0x00000004ff007c0c */ /* 0x000fc8000bf05070 */
[----:B------:R-:W-:-:S13]  /*60f0*/  ISETP.NE.AND.EX P0, PT, RZ, UR5, PT, P0 ;  /* 0x00000005ff007c0c */ /* 0x000fda000bf05300 */
[----:B------:R-:W-:Y:S05]  /*6100*/  @!P0 BRA `(.L_x_106) ;  /* 0x00000000000c8947 */ /* 0x000fea0003800000 */
[----:B------:R3:W5:Y:S01]  /*6110*/  LDG.E R11, desc[UR52][R4.64] ;  /* 0x00000034040b7981 */ /* 0x000762000c1e1900 */
[----:B------:R-:W-:Y:S01]  /*6120*/  IMAD.MOV.U32 R9, RZ, RZ, 0x1 ;  /* 0x00000001ff097424 */ /* 0x000fe200078e00ff */
[----:B------:R-:W-:Y:S06]  /*6130*/  BRA `(.L_x_105) ;  /* 0x0000000000087947 */ /* 0x000fec0003800000 */
.L_x_106:
[----:B------:R-:W2:Y:S01]  /*6140*/  LDC R11, c[0x0][0x580] ;  /* 0x00016000ff0b7b82 */ /* 0x000ea20000000800 */
[----:B------:R-:W-:-:S07]  /*6150*/  IMAD.MOV.U32 R9, RZ, RZ, 0x1 ;  /* 0x00000001ff097424 */ /* 0x000fce00078e00ff */
.L_x_105:
[----:B-1----:R-:W-:Y:S01]  /*6160*/  IMAD.MOV.U32 R0, RZ, RZ, 0x1 ;  /* 0x00000001ff007424 */ /* 0x002fe200078e00ff */
[----:B------:R-:W-:Y:S06]  /*6170*/  @!P1 BRA `(.L_x_107) ;  /* 0x0000000c00d89947 */ /* 0x000fec0003800000 */
[----:B------:R-:W1:Y:S01]  /*6180*/  LDC R3, c[0x0][0x8a8] ;  /* 0x00022a00ff037b82 */ /* 0x000e620000000800 */
[----:B------:R-:W-:Y:S01]  /*6190*/  IMAD.MOV.U32 R0, RZ, RZ, -0x1 ;  /* 0xffffffffff007424 */ /* 0x000fe200078e00ff */
[----:B------:R-:W-:Y:S01]  /*61a0*/  ULDC UR4, c[0x0][0x900] ;  /* 0x0002400000047ab9 */ /* 0x000fe20000000800 */
[----:B------:R-:W-:Y:S01]  /*61b0*/  LOP3.LUT R10, R19, 0x2, RZ, 0xfc, !PT ;  /* 0x00000002130a7812 */ /* 0x000fe200078efcff */
[----:B------:R-:W-:Y:S01]  /*61c0*/  ULDC.64 UR6, c[0x0][0x198] ;  /* 0x0000660000067ab9 */ /* 0x000fe20000000a00 */
[----:B------:R-:W-:Y:S02]  /*61d0*/  USHF.L.U32 UR13, UR37, UR4, URZ ;  /* 0x00000004250d7299 */ /* 0x000fe4000800063f */
[----:B------:R-:W-:Y:S01]  /*61e0*/  SHF.L.U32 R8, R0, UR4, RZ ;  /* 0x0000000400087c19 */ /* 0x000fe200080006ff */
[----:B------:R-:W-:Y:S01]  /*61f0*/  IMAD.MOV.U32 R0, RZ, RZ, 0x1 ;  /* 0x00000001ff007424 */ /* 0x000fe200078e00ff */
[----:B------:R-:W-:Y:S01]  /*6200*/  ULDC.64 UR14, c[0x0][0x588] ;  /* 0x00016200000e7ab9 */ /* 0x000fe20000000a00 */
[----:B------:R-:W-:Y:S01]  /*6210*/  ULDC.64 UR22, c[0x0][0x8f8] ;  /* 0x00023e0000167ab9 */ /* 0x000fe20000000a00 */
[----:B------:R-:W-:Y:S01]  /*6220*/  LOP3.LUT R8, RZ, R8, RZ, 0x33, !PT ;  /* 0x00000008ff087212 */ /* 0x000fe200078e33ff */
[----:B------:R-:W-:Y:S01]  /*6230*/  ULDC.64 UR24, c[0x0][0x590] ;  /* 0x0001640000187ab9 */ /* 0x000fe20000000a00 */
[----:B-1----:R-:W-:-:S07]  /*6240*/  VIADD R3, R3, 0xffffffff ;  /* 0xffffffff03037836 */ /* 0x002fce0000000000 */
.L_x_139:
[----:B------:R-:W-:Y:S02]  /*6250*/  ISETP.NE.U32.AND P0, PT, RZ, UR24, PT ;  /* 0x00000018ff007c0c */ /* 0x000fe4000bf05070 */
[----:B------:R-:W-:Y:S02]  /*6260*/  R2UR UR19, R13 ;  /* 0x000000000d1372ca */ /* 0x000fe400000e0000 */
[----:B------:R-:W-:Y:S02]  /*6270*/  R2UR UR18, R7 ;  /* 0x00000000071272ca */ /* 0x000fe400000e0000 */
[----:B------:R-:W-:-:S09]  /*6280*/  ISETP.NE.AND.EX P0, PT, RZ, UR25, PT, P0 ;  /* 0x00000019ff007c0c */ /* 0x000fd2000bf05300 */
[----:B------:R-:W-:Y:S02]  /*6290*/  USHF.L.U32 UR19, UR19, 0x8, URZ ;  /* 0x0000000813137899 */ /* 0x000fe4000800063f */
[----:B------:R-:W-:Y:S02]  /*62a0*/  USHF.L.U32 UR18, UR18, 0x6, URZ ;  /* 0x0000000612127899 */ /* 0x000fe4000800063f */
[----:B--2-4-:R-:W-:Y:S10]  /*62b0*/  @!P0 BRA `(.L_x_108) ;  /* 0x00000000002c8947 */ /* 0x014ff40003800000 */
[----:B------:R-:W-:-:S04]  /*62c0*/  ISETP.NE.U32.AND P1, PT, RZ, UR14, PT ;  /* 0x0000000eff007c0c */ /* 0x000fc8000bf25070 */
[----:B------:R-:W-:-:S13]  /*62d0*/  ISETP.NE.AND.EX P1, PT, RZ, UR15, PT, P1 ;  /* 0x0000000fff007c0c */ /* 0x000fda000bf25310 */
[----:B------:R-:W-:Y:S05]  /*62e0*/  @!P1 BRA `(.L_x_109) ;  /* 0x0000000000189947 */ /* 0x000fea0003800000 */
[----:B---3--:R-:W1:Y:S01]  /*62f0*/  LDC.64 R4, c[0x0][0x588] ;  /* 0x00016200ff047b82 */ /* 0x008e620000000a00 */
[----:B------:R-:W-:-:S04]  /*6300*/  IMAD R7, R6, UR24, RZ ;  /* 0x0000001806077c24 */ /* 0x000fc8000f8e02ff */
[----:B-1----:R-:W-:-:S05]  /*6310*/  IMAD.WIDE R4, R7, 0x4, R4 ;  /* 0x0000000407047825 */ /* 0x002fca00078e0204 */
[----:B--2--5:R4:W5:Y:S01]  /*6320*/  LDG.E R11, desc[UR52][R4.64] ;  /* 0x00000034040b7981 */ /* 0x024962000c1e1900 */
[----:B------:R-:W-:Y:S01]  /*6330*/  IMAD.MOV.U32 R9, RZ, RZ, 0x1 ;  /* 0x00000001ff097424 */ /* 0x000fe200078e00ff */
[----:B------:R-:W-:Y:S06]  /*6340*/  BRA `(.L_x_108) ;  /* 0x0000000000087947 */ /* 0x000fec0003800000 */
.L_x_109:
[----:B--2--5:R-:W1:Y:S01]  /*6350*/  LDC R11, c[0x0][0x580] ;  /* 0x00016000ff0b7b82 */ /* 0x024e620000000800 */
[----:B------:R-:W-:-:S07]  /*6360*/  IMAD.MOV.U32 R9, RZ, RZ, 0x1 ;  /* 0x00000001ff097424 */ /* 0x000fce00078e00ff */
.L_x_108:
[----:B------:R-:W-:Y:S05]  /*6370*/  @!P0 BRA `(.L_x_110) ;  /* 0x00000000001c8947 */ /* 0x000fea0003800000 */
[----:B------:R-:W-:-:S13]  /*6380*/  LOP3.LUT P2, RZ, R9, 0xff, RZ, 0xc0, !PT ;  /* 0x000000ff09ff7812 */ /* 0x000fda000784c0ff */
[----:B---34-:R-:W3:Y:S02]  /*6390*/  @!P2 LDC.64 R4, c[0x0][0x588] ;  /* 0x00016200ff04ab82 */ /* 0x018ee40000000a00 */
[----:B---3--:R-:W-:-:S04]  /*63a0*/  @!P2 ISETP.NE.U32.AND P0, PT, R4, RZ, PT ;  /* 0x000000ff0400a20c */ /* 0x008fc80003f05070 */
[----:B------:R-:W-:Y:S02]  /*63b0*/  @!P2 ISETP.NE.AND.EX P1, PT, R5, RZ, PT, P0 ;  /* 0x000000ff0500a20c */ /* 0x000fe40003f25300 */
[----:B-12--5:R-:W-:Y:S02]  /*63c0*/  @P2 FSETP.EQ.AND P0, PT, R11, RZ, PT ;  /* 0x000000ff0b00220b */ /* 0x026fe40003f02000 */
[----:B------:R-:W-:Y:S01]  /*63d0*/  @!P2 PLOP3.LUT P0, PT, P1, PT, PT, 0x8, 0x0 ;  /* 0x000000000000a81c */ /* 0x000fe20000f0e170 */
[----:B------:R-:W-:-:S12]  /*63e0*/  BRA `(.L_x_111) ;  /* 0x0000000000047947 */ /* 0x000fd80003800000 */
.L_x_110:
[----:B-12--5:R-:W-:-:S13]  /*63f0*/  FSETP.EQ.AND P0, PT, R11, RZ, PT ;  /* 0x000000ff0b00720b */ /* 0x026fda0003f02000 */
.L_x_111:
[----:B------:R-:W-:Y:S02]  /*6400*/  ISETP.NE.AND P2, PT, R10, 0x3, PT ;  /* 0x000000030a00780c */ /* 0x000fe40003f45270 */
[----:B------:R-:W-:-:S04]  /*6410*/  ELECT P1, URZ, PT ;  /* 0x00000000003f782f */ /* 0x000fc80003820000 */
[----:B------:R-:W-:-:S07]  /*6420*/  PLOP3.LUT P0, PT, P1, P0, PT, 0x20, 0x0 ;  /* 0x000000000000781c */ /* 0x000fce0000f00470 */
[----:B------:R-:W-:Y:S06]  /*6430*/  @!P2 BRA `(.L_x_112) ;  /* 0x000000000004a947 */ /* 0x000fec0003800000 */
[----:B------:R-:W-:Y:S01]  /*6440*/  BPT.TRAP 0x1 ;  /* 0x000000040000795c */ /* 0x000fe20000300000 */
.L_x_112:
[----:B------:R-:W1:Y:S01]  /*6450*/  S2UR UR36, SR_CgaCtaId ;  /* 0x00000000002479c3 */ /* 0x000e620000008800 */
[----:B------:R-:W-:Y:S01]  /*6460*/  UMOV UR4, 0x400 ;  /* 0x0000040000047882 */ /* 0x000fe20000000000 */
[----:B---34-:R-:W-:Y:S01]  /*6470*/  SHF.L.U32 R4, R0, 0x1f, RZ ;  /* 0x0000001f00047819 */ /* 0x018fe200000006ff */
[----:B-1----:R-:W-:-:S09]  /*6480*/  ULEA UR4, UR36, UR4, 0x18 ;  /* 0x0000000424047291 */ /* 0x002fd2000f8ec03f */
[----:B------:R-:W1:Y:S02]  /*6490*/  SYNCS.PHASECHK.TRANS64.TRYWAIT P1, [UR4+0x60], R4 ;  /* 0x00006004ff0075a7 */ /* 0x000e640008020144 */
[----:B-1----:R-:W-:Y:S05]  /*64a0*/  @!P1 BRA `(.L_x_113) ;  /* 0x0000001c00fc9947 */ /* 0x002fea0003800000 */
.L_x_171:
[----:B------:R-:W-:Y:S04]  /*64b0*/  BSSY B0, `(.L_x_114) ;  /* 0x000000e000007945 */ /* 0x000fe80003800000 */
[----:B------:R-:W-:Y:S05]  /*64c0*/  @!P0 BRA `(.L_x_115) ;  /* 0x0000000000308947 */ /* 0x000fea0003800000 */
[----:B------:R-:W-:Y:S01]  /*64d0*/  R2UR UR20, R6 ;  /* 0x00000000061472ca */ /* 0x000fe200000e0000 */
[----:B------:R-:W-:Y:S02]  /*64e0*/  UIADD3 UR8, UP0, UR6, 0x3f0, URZ ;  /* 0x000003f006087890 */ /* 0x000fe4000ff1e03f */
[----:B------:R-:W-:Y:S02]  /*64f0*/  UIADD3 UR16, UR4, 0x200, URZ ;  /* 0x0000020004107890 */ /* 0x000fe4000fffe03f */
[----:B------:R-:W-:Y:S02]  /*6500*/  UIADD3 UR17, UR4, 0x40, URZ ;  /* 0x0000004004117890 */ /* 0x000fe4000fffe03f */
[----:B------:R-:W-:Y:S01]  /*6510*/  UIADD3.X UR9, URZ, UR7, URZ, UP0, !UPT ;  /* 0x000000073f097290 */ /* 0x000fe200087fe43f */
[----:B------:R-:W-:Y:S01]  /*6520*/  UMOV UR10, 0x0 ;  /* 0x00000000000a7882 */ /* 0x000fe20000000000 */
[----:B------:R-:W-:-:S07]  /*6530*/  UMOV UR11, 0x10000000 ;  /* 0x10000000000b7882 */ /* 0x000fce0000000000 */
[----:B------:R2:W-:Y:S02]  /*6540*/  UTMALDG.3D [UR16], [UR8], desc[UR10] ;  /* 0x00000a10080075b4 */ /* 0x0005e40008011000 */
[----:B--2---:R-:W-:Y:S05]  /*6550*/  @!P2 BRA `(.L_x_116) ;  /* 0x000000000004a947 */ /* 0x004fea0003800000 */
[----:B------:R-:W-:Y:S01]  /*6560*/  BPT.TRAP 0x1 ;  /* 0x000000040000795c */ /* 0x000fe20000300000 */
.L_x_116:
[----:B-1----:R-:W1:Y:S02]  /*6570*/  LDC R5, c[0x0][0x800] ;  /* 0x00020000ff057b82 */ /* 0x002e640000000800 */
[----:B-1----:R2:W-:Y:S02]  /*6580*/  SYNCS.ARRIVE.TRANS64.RED.A0TR RZ, [UR4+0x40], R5 ;  /* 0x00004005ffff79a7 */ /* 0x0025e40008300404 */
.L_x_115:
[----:B------:R-:W-:Y:S05]  /*6590*/  BSYNC B0 ;  /* 0x0000000000007941 */ /* 0x000fea0003800000 */
.L_x_114:
[----:B------:R-:W-:Y:S05]  /*65a0*/  @!P2 BRA `(.L_x_117) ;  /* 0x000000000004a947 */ /* 0x000fea0003800000 */
[----:B------:R-:W-:Y:S01]  /*65b0*/  BPT.TRAP 0x1 ;  /* 0x000000040000795c */ /* 0x000fe20000300000 */
.L_x_117:
[----:B------:R-:W-:-:S04]  /*65c0*/  UIADD3 UR5, UR4, 0x40, URZ ;  /* 0x0000004004057890 */ /* 0x000fc8000fffe03f */
[----:B------:R-:W-:-:S09]  /*65d0*/  UPRMT UR5, UR36, 0x654, UR5 ;  /* 0x0000065424057896 */ /* 0x000fd20008000005 */
[----:B------:R-:W-:Y:S01]  /*65e0*/  SYNCS.ARRIVE.TRANS64.RED.A1T0 RZ, [UR5], RZ ;  /* 0x000000ffffff79a7 */ /* 0x000fe20008100405 */
[----:B------:R-:W-:Y:S05]  /*65f0*/  @!P2 BRA `(.L_x_118) ;  /* 0x000000000004a947 */ /* 0x000fea0003800000 */
[----:B------:R-:W-:Y:S01]  /*6600*/  BPT.TRAP 0x1 ;  /* 0x000000040000795c */ /* 0x000fe20000300000 */
.L_x_118:
[----:B------:R-:W3:Y:S02]  /*6610*/  SYNCS.PHASECHK.TRANS64.TRYWAIT P1, [UR4+0x68], R4 ;  /* 0x00006804ff0075a7 */ /* 0x000ee40008020144 */
[----:B---3--:R-:W-:Y:S05]  /*6620*/  @!P1 BRA `(.L_x_119) ;  /* 0x0000001c00b49947 */ /* 0x008fea0003800000 */
.L_x_172:
[----:B------:R-:W-:Y:S04]  /*6630*/  BSSY B0, `(.L_x_120) ;  /* 0x0000010000007945 */ /* 0x000fe80003800000 */
[----:B------:R-:W-:Y:S05]  /*6640*/  @!P0 BRA `(.L_x_121) ;  /* 0x0000000000388947 */ /* 0x000fea0003800000 */
[----:B------:R-:W-:Y:S01]  /*6650*/  UIADD3 UR16, UP0, UR6, 0x3f0, URZ ;  /* 0x000003f006107890 */ /* 0x000fe2000ff1e03f */
[----:B------:R-:W-:Y:S01]  /*6660*/  R2UR UR12, R6 ;  /* 0x00000000060c72ca */ /* 0x000fe200000e0000 */
[----:B------:R-:W-:Y:S02]  /*6670*/  UIADD3 UR11, UR19, 0x80, URZ ;  /* 0x00000080130b7890 */ /* 0x000fe4000fffe03f */
[----:B------:R-:W-:Y:S02]  /*6680*/  UIADD3 UR8, UR4, 0x2200, URZ ;  /* 0x0000220004087890 */ /* 0x000fe4000fffe03f */
[----:B------:R-:W-:Y:S02]  /*6690*/  UIADD3 UR9, UR4, 0x48, URZ ;  /* 0x0000004804097890 */ /* 0x000fe4000fffe03f */
[----:B------:R-:W-:Y:S01]  /*66a0*/  UIADD3.X UR17, URZ, UR7, URZ, UP0, !UPT ;  /* 0x000000073f117290 */ /* 0x000fe200087fe43f */
[----:B------:R-:W-:Y:S01]  /*66b0*/  UMOV UR20, 0x0 ;  /* 0x0000000000147882 */ /* 0x000fe20000000000 */
[----:B------:R-:W-:Y:S01]  /*66c0*/  UMOV UR21, 0x10000000 ;  /* 0x1000000000157882 */ /* 0x000fe20000000000 */
[----:B------:R-:W-:-:S06]  /*66d0*/  UMOV UR10, UR18 ;  /* 0x00000012000a7c82 */ /* 0x000fcc0008000000 */
[----:B------:R3:W-:Y:S02]  /*66e0*/  UTMALDG.3D [UR8], [UR16], desc[UR20] ;  /* 0x00001408100075b4 */ /* 0x0007e40008011000 */
[----:B---3--:R-:W-:Y:S05]  /*66f0*/  @!P2 BRA `(.L_x_122) ;  /* 0x000000000004a947 */ /* 0x008fea0003800000 */
[----:B------:R-:W-:Y:S01]  /*6700*/  BPT.TRAP 0x1 ;  /* 0x000000040000795c */ /* 0x000fe20000300000 */
.L_x_122:
[----:B-12---:R-:W1:Y:S02]  /*6710*/  LDC R5, c[0x0][0x800] ;  /* 0x00020000ff057b82 */ /* 0x006e640000000800 */
[----:B-1----:R3:W-:Y:S02]  /*6720*/  SYNCS.ARRIVE.TRANS64.RED.A0TR RZ, [UR4+0x48], R5 ;  /* 0x00004805ffff79a7 */ /* 0x0027e40008300404 */
.L_x_121:
[----:B------:R-:W-:Y:S05]  /*6730*/  BSYNC B0 ;  /* 0x0000000000007941 */ /* 0x000fea0003800000 */
.L_x_120:
[----:B------:R-:W-:Y:S05]  /*6740*/  @!P2 BRA `(.L_x_123) ;  /* 0x000000000004a947 */ /* 0x000fea0003800000 */
[----:B------:R-:W-:Y:S01]  /*6750*/  BPT.TRAP 0x1 ;  /* 0x000000040000795c */ /* 0x000fe20000300000 */
.L_x_123:
[----:B------:R-:W-:Y:S02]  /*6760*/  UIADD3 UR5, UR4, 0x48, URZ ;  /* 0x0000004804057890 */ /* 0x000fe4000fffe03f */
[----:B------:R-:W-:Y:S02]  /*6770*/  UIADD3 UR10, UR18, 0x20, URZ ;  /* 0x00000020120a7890 */ /* 0x000fe4000fffe03f */
[----:B------:R-:W-:-:S09]  /*6780*/  UPRMT UR5, UR36, 0x654, UR5 ;  /* 0x0000065424057896 */ /* 0x000fd20008000005 */
[----:B------:R-:W-:Y:S01]  /*6790*/  SYNCS.ARRIVE.TRANS64.RED.A1T0 RZ, [UR5], RZ ;  /* 0x000000ffffff79a7 */ /* 0x000fe20008100405 */
[----:B------:R-:W-:Y:S05]  /*67a0*/  @!P2 BRA `(.L_x_124) ;  /* 0x000000000004a947 */ /* 0x000fea0003800000 */
[----:B------:R-:W-:Y:S01]  /*67b0*/  BPT.TRAP 0x1 ;  /* 0x000000040000795c */ /* 0x000fe20000300000 */
.L_x_124:
[----:B------:R-:W4:Y:S02]  /*67c0*/  SYNCS.PHASECHK.TRANS64.TRYWAIT P1, [UR4+0x70], R4 ;  /* 0x00007004ff0075a7 */ /* 0x000f240008020144 */
[----:B----4-:R-:W-:Y:S05]  /*67d0*/  @!P1 BRA `(.L_x_125) ;  /* 0x0000001c00609947 */ /* 0x010fea0003800000 */
.L_x_173:
        /* <DEDUP_REMOVED lines=8> */
[----:B------:R-:W-:Y:S01]  /*6860*/  UMOV UR21, 0x10000000 ;  /* 0x1000000000157882 */ /* 0x000fe20000000000 */
[----:B------:R-:W-:-:S06]  /*6870*/  UMOV UR11, UR19 ;  /* 0x00000013000b7c82 */ /* 0x000fcc0008000000 */
[----:B------:R4:W-:Y:S02]  /*6880*/  UTMALDG.3D [UR8], [UR16], desc[UR20] ;  /* 0x00001408100075b4 */ /* 0x0009e40008011000 */
[----:B----4-:R-:W-:Y:S05]  /*6890*/  @!P2 BRA `(.L_x_128) ;  /* 0x000000000004a947 */ /* 0x010fea0003800000 */
[----:B------:R-:W-:Y:S01]  /*68a0*/  BPT.TRAP 0x1 ;  /* 0x000000040000795c */ /* 0x000fe20000300000 */
.L_x_128:
[----:B-123--:R-:W1:Y:S02]  /*68b0*/  LDC R5, c[0x0][0x800] ;  /* 0x00020000ff057b82 */ /* 0x00ee640000000800 */
[----:B-1----:R4:W-:Y:S02]  /*68c0*/  SYNCS.ARRIVE.TRANS64.RED.A0TR RZ, [UR4+0x50], R5 ;  /* 0x00005005ffff79a7 */ /* 0x0029e40008300404 */
.L_x_127:
[----:B------:R-:W-:Y:S05]  /*68d0*/  BSYNC B0 ;  /* 0x0000000000007941 */ /* 0x000fea0003800000 */
.L_x_126:
[----:B------:R-:W-:Y:S05]  /*68e0*/  @!P2 BRA `(.L_x_129) ;  /* 0x000000000004a947 */ /* 0x000fea0003800000 */
[----:B------:R-:W-:Y:S01]  /*68f0*/  BPT.TRAP 0x1 ;  /* 0x000000040000795c */ /* 0x000fe20000300000 */
.L_x_129:
[----:B------:R-:W-:-:S04]  /*6900*/  UIADD3 UR5, UR4, 0x50, URZ ;  /* 0x0000005004057890 */ /* 0x000fc8000fffe03f */
[----:B------:R-:W-:-:S09]  /*6910*/  UPRMT UR5, UR36, 0x654, UR5 ;  /* 0x0000065424057896 */ /* 0x000fd20008000005 */
[----:B------:R-:W-:Y:S01]  /*6920*/  SYNCS.ARRIVE.TRANS64.RED.A1T0 RZ, [UR5], RZ ;  /* 0x000000ffffff79a7 */ /* 0x000fe20008100405 */
[----:B------:R-:W-:Y:S05]  /*6930*/  @!P2 BRA `(.L_x_130) ;  /* 0x000000000004a947 */ /* 0x000fea0003800000 */
[----:B------:R-:W-:Y:S01]  /*6940*/  BPT.TRAP 0x1 ;  /* 0x000000040000795c */ /* 0x000fe20000300000 */
.L_x_130:
[----:B------:R-:W5:Y:S02]  /*6950*/  SYNCS.PHASECHK.TRANS64.TRYWAIT P1, [UR4+0x78], R4 ;  /* 0x00007804ff0075a7 */ /* 0x000f640008020144 */
[----:B-----5:R-:W-:Y:S05]  /*6960*/  @!P1 BRA `(.L_x_131) ;  /* 0x0000001c00149947 */ /* 0x020fea0003800000 */
.L_x_174:
[----:B------:R-:W-:Y:S04]  /*6970*/  BSSY B0, `(.L_x_132) ;  /* 0x000000f000007945 */ /* 0x000fe80003800000 */
[----:B------:R-:W-:Y:S05]  /*6980*/  @!P0 BRA `(.L_x_133) ;  /* 0x0000000000348947 */ /* 0x000fea0003800000 */
[----:B------:R-:W-:Y:S01]  /*6990*/  R2UR UR12, R6 ;  /* 0x00000000060c72ca */ /* 0x000fe200000e0000 */
[----:B------:R-:W-:Y:S02]  /*69a0*/  UIADD3 UR16, UP0, UR6, 0x3f0, URZ ;  /* 0x000003f006107890 */ /* 0x000fe4000ff1e03f */
[----:B------:R-:W-:Y:S02]  /*69b0*/  UIADD3 UR11, UR19, 0x80, URZ ;  /* 0x00000080130b7890 */ /* 0x000fe4000fffe03f */
[----:B------:R-:W-:Y:S02]  /*69c0*/  UIADD3 UR8, UR4, 0x6200, URZ ;  /* 0x0000620004087890 */ /* 0x000fe4000fffe03f */
[----:B------:R-:W-:Y:S02]  /*69d0*/  UIADD3 UR9, UR4, 0x58, URZ ;  /* 0x0000005804097890 */ /* 0x000fe4000fffe03f */
[----:B------:R-:W-:Y:S01]  /*69e0*/  UIADD3.X UR17, URZ, UR7, URZ, UP0, !UPT ;  /* 0x000000073f117290 */ /* 0x000fe200087fe43f */
[----:B------:R-:W-:Y:S01]  /*69f0*/  UMOV UR20, 0x0 ;  /* 0x0000000000147882 */ /* 0x000fe20000000000 */
[----:B------:R-:W-:-:S07]  /*6a00*/  UMOV UR21, 0x10000000 ;  /* 0x1000000000157882 */ /* 0x000fce0000000000 */
[----:B------:R1:W-:Y:S02]  /*6a10*/  UTMALDG.3D [UR8], [UR16], desc[UR20] ;  /* 0x00001408100075b4 */ /* 0x0003e40008011000 */
[----:B-1----:R-:W-:Y:S05]  /*6a20*/  @!P2 BRA `(.L_x_134) ;  /* 0x000000000004a947 */ /* 0x002fea0003800000 */
[----:B------:R-:W-:Y:S01]  /*6a30*/  BPT.TRAP 0x1 ;  /* 0x000000040000795c */ /* 0x000fe20000300000 */
.L_x_134:
[----:B------:R-:W1:Y:S02]  /*6a40*/  LDC R4, c[0x0][0x800] ;  /* 0x00020000ff047b82 */ /* 0x000e640000000800 */
[----:B-1----:R1:W-:Y:S02]  /*6a50*/  SYNCS.ARRIVE.TRANS64.RED.A0TR RZ, [UR4+0x58], R4 ;  /* 0x00005804ffff79a7 */ /* 0x0023e40008300404 */
.L_x_133:
[----:B------:R-:W-:Y:S05]  /*6a60*/  BSYNC B0 ;  /* 0x0000000000007941 */ /* 0x000fea0003800000 */
.L_x_132:
[----:B------:R-:W-:Y:S05]  /*6a70*/  @!P2 BRA `(.L_x_135) ;  /* 0x000000000004a947 */ /* 0x000fea0003800000 */
[----:B------:R-:W-:Y:S01]  /*6a80*/  BPT.TRAP 0x1 ;  /* 0x000000040000795c */ /* 0x000fe20000300000 */
.L_x_135:
[----:B------:R-:W-:Y:S01]  /*6a90*/  IADD3 R16, P0, R16, UR40, RZ ;  /* 0x0000002810107c10 */ /* 0x000fe2000ff1e0ff */
[----:B------:R-:W-:Y:S01]  /*6aa0*/  UIADD3 UR4, UR4, 0x58, URZ ;  /* 0x0000005804047890 */ /* 0x000fe2000fffe03f */
[----:B------:R-:W-:Y:S01]  /*6ab0*/  LOP3.LUT R0, R0, 0x1, RZ, 0x3c, !PT ;  /* 0x0000000100007812 */ /* 0x000fe200078e3cff */
[----:B------:R-:W-:Y:S01]  /*6ac0*/  IMAD.MOV.U32 R13, RZ, RZ, -0x1 ;  /* 0xffffffffff0d7424 */ /* 0x000fe200078e00ff */
[----:B------:R-:W-:Y:S01]  /*6ad0*/  IADD3.X R17, R17, UR38, RZ, P0, !PT ;  /* 0x0000002611117c10 */ /* 0x000fe200087fe4ff */
[----:B------:R-:W-:Y:S01]  /*6ae0*/  UPRMT UR4, UR36, 0x654, UR4 ;  /* 0x0000065424047896 */ /* 0x000fe20008000004 */
[----:B------:R-:W-:Y:S01]  /*6af0*/  ISETP.GE.U32.AND P0, PT, R16, UR22, PT ;  /* 0x0000001610007c0c */ /* 0x000fe2000bf06070 */
[----:B------:R-:W-:Y:S01]  /*6b00*/  IMAD.MOV.U32 R6, RZ, RZ, -0x1 ;  /* 0xffffffffff067424 */ /* 0x000fe200078e00ff */
[----:B-1----:R-:W-:Y:S02]  /*6b10*/  PRMT R4, RZ, 0x7610, R4 ;  /* 0x00007610ff047816 */ /* 0x002fe40000000004 */
[----:B------:R-:W-:-:S02]  /*6b20*/  ISETP.GE.U32.AND.EX P0, PT, R17, UR23, PT, P0 ;  /* 0x0000001711007c0c */ /* 0x000fc4000bf06100 */
[----:B------:R-:W-:Y:S02]  /*6b30*/  MOV R7, 0xffffffff ;  /* 0xffffffff00077802 */ /* 0x000fe40000000f00 */
[----:B------:R-:W-:Y:S09]  /*6b40*/  SYNCS.ARRIVE.TRANS64.RED.A1T0 RZ, [UR4], RZ ;  /* 0x000000ffffff79a7 */ /* 0x000ff20008100404 */
[----:B------:R-:W-:Y:S05]  /*6b50*/  @P0 BRA `(.L_x_136) ;  /* 0x0000000400580947 */ /* 0x000fea0003800000 */
[----:B------:R-:W1:Y:S01]  /*6b60*/  S2R R15, SR_CTAID.X ;  /* 0x00000000000f7919 */ /* 0x000e620000002500 */
[----:B------:R-:W5:Y:S01]  /*6b70*/  LDC.64 R12, c[0x0][0x8d0] ;  /* 0x00023400ff0c7b82 */ /* 0x000f620000000a00 */
[----:B------:R-:W-:Y:S01]  /*6b80*/  ULDC UR4, c[0x0][0x150] ;  /* 0x0000540000047ab9 */ /* 0x000fe20000000800 */
[----:B------:R-:W-:Y:S01]  /*6b90*/  IMAD.MOV.U32 R7, RZ, RZ, R16 ;  /* 0x000000ffff077224 */ /* 0x000fe200078e0010 */
[----:B------:R-:W2:Y:S01]  /*6ba0*/  S2R R18, SR_CTAID.Y ;  /* 0x0000000000127919 */ /* 0x000ea20000002600 */
[----:B------:R-:W-:-:S04]  /*6bb0*/  IMAD.MOV.U32 R21, RZ, RZ, R17 ;  /* 0x000000ffff157224 */ /* 0x000fc800078e0011 */
[----:B------:R-:W2:Y:S08]  /*6bc0*/  LDC R22, c[0x0][0x144] ;  /* 0x00005100ff167b82 */ /* 0x000eb00000000800 */
[----:B------:R-:W3:Y:S01]  /*6bd0*/  LDC R20, c[0x0][0x8d8] ;  /* 0x00023600ff147b82 */ /* 0x000ee20000000800 */
[----:B-----5:R-:W-:-:S04]  /*6be0*/  ISETP.NE.U32.AND P0, PT, R12, RZ, PT ;  /* 0x000000ff0c00720c */ /* 0x020fc80003f05070 */
[----:B------:R-:W-:Y:S02]  /*6bf0*/  ISETP.NE.AND.EX P0, PT, R13, RZ, PT, P0 ;  /* 0x000000ff0d00720c */ /* 0x000fe40003f05300 */
[----:B-1----:R-:W-:Y:S02]  /*6c00*/  I2FP.F32.U32 R4, R15 ;  /* 0x0000000f00047245 */ /* 0x002fe40000201000 */
[----:B--2---:R-:W-:-:S03]  /*6c10*/  I2FP.F32.U32 R23, R18 ;  /* 0x0000001200177245 */ /* 0x004fc60000201000 */
[----:B------:R-:W-:-:S04]  /*6c20*/  FMUL R4, R4, UR4 ;  /* 0x0000000404047c20 */ /* 0x000fc80008400000 */
[----:B------:R1:W2:Y:S02]  /*6c30*/  F2I.U32.TRUNC.NTZ R14, R4 ;  /* 0x00000004000e7305 */ /* 0x0002a4000020f000 */
[----:B---3--:R-:W-:Y:S05]  /*6c40*/  @!P0 BRA `(.L_x_137) ;  /* 0x0000000000308947 */ /* 0x008fea0003800000 */
[----:B----4-:R-:W3:Y:S02]  /*6c50*/  LDC R5, c[0x0][0x8dc] ;  /* 0x00023700ff057b82 */ /* 0x010ee40000000800 */
[----:B---3--:R-:W-:-:S05]  /*6c60*/  IADD3 R5, P0, R16, R5, RZ ;  /* 0x0000000510057210 */ /* 0x008fca0007f1e0ff */
[----:B------:R-:W-:-:S04]  /*6c70*/  IMAD.X R21, RZ, RZ, R17, P0 ;  /* 0x000000ffff157224 */ /* 0x000fc800000e0611 */
[----:B------:R-:W-:-:S04]  /*6c80*/  IMAD.WIDE.U32 R6, R21, R12, RZ ;  /* 0x0000000c15067225 */ /* 0x000fc800078e00ff */
[----:B------:R-:W-:-:S04]  /*6c90*/  IMAD.WIDE.U32 R6, P0, R5, R13, R6 ;  /* 0x0000000d05067225 */ /* 0x000fc80007800006 */
[----:B-1----:R-:W-:-:S04]  /*6ca0*/  IMAD.WIDE.U32 R4, R5, R12, RZ ;  /* 0x0000000c05047225 */ /* 0x002fc800078e00ff */
[----:B------:R-:W-:Y:S01]  /*6cb0*/  IMAD.MOV.U32 R4, RZ, RZ, R7 ;  /* 0x000000ffff047224 */ /* 0x000fe200078e0007 */
[----:B------:R-:W-:Y:S01]  /*6cc0*/  IADD3 RZ, P1, R5, R6, RZ ;  /* 0x0000000605ff7210 */ /* 0x000fe20007f3e0ff */
[----:B------:R-:W-:-:S04]  /*6cd0*/  IMAD.X R5, RZ, RZ, RZ, P0 ;  /* 0x000000ffff057224 */ /* 0x000fc800000e06ff */
[----:B------:R-:W-:-:S04]  /*6ce0*/  IMAD.WIDE.U32.X R4, R21, R13, R4, P1 ;  /* 0x0000000d15047225 */ /* 0x000fc800008e0404 */
[----:B------:R-:W-:Y:S02]  /*6cf0*/  IMAD.MOV.U32 R7, RZ, RZ, R4 ;  /* 0x000000ffff077224 */ /* 0x000fe400078e0004 */
[----:B------:R-:W-:-:S07]  /*6d00*/  IMAD.MOV.U32 R21, RZ, RZ, R5 ;  /* 0x000000ffff157224 */ /* 0x000fce00078e0005 */
.L_x_137:
[----:B------:R-:W-:Y:S01]  /*6d10*/  ULDC UR4, c[0x0][0x154] ;  /* 0x0000550000047ab9 */ /* 0x000fe20000000800 */
[----:B------:R-:W3:Y:S01]  /*6d20*/  LDC R13, c[0x0][0x148] ;  /* 0x00005200ff0d7b82 */ /* 0x000ee20000000800 */
[----:B------:R-:W-:Y:S01]  /*6d30*/  FMUL R23, R23, UR4 ;  /* 0x0000000417177c20 */ /* 0x000fe20008400000 */
[----:B------:R-:W-:Y:S01]  /*6d40*/  ISETP.NE.AND P2, PT, R2, 0x1, PT ;  /* 0x000000010200780c */ /* 0x000fe20003f45270 */
[----:B--2---:R-:W-:Y:S01]  /*6d50*/  IMAD.MOV R6, RZ, RZ, -R14 ;  /* 0x000000ffff067224 */ /* 0x004fe200078e0a0e */
[-CC-:B------:R-:W-:Y:S02]  /*6d60*/  SHF.R.U64 R14, R7, R20.reuse, R21.reuse ;  /* 0x00000014070e7219 */ /* 0x180fe40000001215 */
[----:B------:R-:W-:Y:S01]  /*6d70*/  SHF.R.U32.HI R20, RZ, R20, R21 ;  /* 0x00000014ff147219 */ /* 0x000fe20000011615 */
[----:B------:R-:W2:Y:S01]  /*6d80*/  F2I.U32.TRUNC.NTZ R23, R23 ;  /* 0x0000001700177305 */ /* 0x000ea2000020f000 */
[----:B-1--4-:R-:W1:Y:S01]  /*6d90*/  LDC.64 R4, c[0x0][0x8c8] ;  /* 0x00023200ff047b82 */ /* 0x012e620000000a00 */
[----:B------:R-:W-:Y:S01]  /*6da0*/  IADD3 R21, P0, RZ, -R14, RZ ;  /* 0x8000000eff157210 */ /* 0x000fe20007f1e0ff */
[----:B------:R-:W-:-:S03]  /*6db0*/  IMAD R15, R22, R6, R15 ;  /* 0x00000006160f7224 */ /* 0x000fc600078e020f */
[----:B------:R-:W-:-:S03]  /*6dc0*/  IADD3.X R7, RZ, ~R20, RZ, P0, !PT ;  /* 0x80000014ff077210 */ /* 0x000fc600007fe4ff */
[----:B------:R-:W4:Y:S01]  /*6dd0*/  LDC R24, c[0x0][0x8c0] ;  /* 0x00023000ff187b82 */ /* 0x000f220000000800 */
[----:B--2---:R-:W-:-:S07]  /*6de0*/  IMAD.MOV R12, RZ, RZ, -R23 ;  /* 0x000000ffff0c7224 */ /* 0x004fce00078e0a17 */
[----:B------:R-:W2:Y:S01]  /*6df0*/  LDC R27, c[0x0][0x900] ;  /* 0x00024000ff1b7b82 */ /* 0x000ea20000000800 */
[----:B---3--:R-:W-:-:S07]  /*6e00*/  @P2 IMAD R15, R13, R12, R18 ;  /* 0x0000000c0d0f2224 */ /* 0x008fce00078e0212 */
[----:B------:R-:W3:Y:S01]  /*6e10*/  LDC.64 R12, c[0x0][0x8e8] ;  /* 0x00023a00ff0c7b82 */ /* 0x000ee20000000a00 */
[----:B-1----:R-:W-:-:S04]  /*6e20*/  IMAD R6, R7, R4, RZ ;  /* 0x0000000407067224 */ /* 0x002fc800078e02ff */
[C---:B------:R-:W-:Y:S02]  /*6e30*/  IMAD R7, R21.reuse, R5, R6 ;  /* 0x0000000515077224 */ /* 0x040fe400078e0206 */
[----:B------:R-:W-:Y:S01]  /*6e40*/  IMAD.WIDE.U32 R4, R21, R4, R16 ;  /* 0x0000000415047225 */ /* 0x000fe200078e0010 */
[----:B------:R-:W1:Y:S03]  /*6e50*/  LDC R6, c[0x0][0x8b0] ;  /* 0x00022c00ff067b82 */ /* 0x000e660000000800 */
[----:B------:R-:W-:-:S05]  /*6e60*/  IMAD.IADD R5, R5, 0x1, R7 ;  /* 0x0000000105057824 */ /* 0x000fca00078e0207 */
[----:B------:R-:W2:Y:S01]  /*6e70*/  LDC R25, c[0x0][0x8f0] ;  /* 0x00023c00ff197b82 */ /* 0x000ea20000000800 */
[-CC-:B----4-:R-:W-:Y:S02]  /*6e80*/  SHF.R.U64 R22, R4, R24.reuse, R5.reuse ;  /* 0x0000001804167219 */ /* 0x190fe40000001205 */
[----:B------:R-:W-:-:S05]  /*6e90*/  SHF.R.U32.HI R5, RZ, R24, R5 ;  /* 0x00000018ff057219 */ /* 0x000fca0000011605 */
[----:B------:R-:W4:Y:S01]  /*6ea0*/  LDC R21, c[0x0][0x8e0] ;  /* 0x00023800ff157b82 */ /* 0x000f220000000800 */
[----:B---3--:R-:W-:-:S04]  /*6eb0*/  ISETP.NE.U32.AND P0, PT, R12, RZ, PT ;  /* 0x000000ff0c00720c */ /* 0x008fc80003f05070 */
[----:B------:R-:W-:-:S03]  /*6ec0*/  ISETP.NE.AND.EX P0, PT, R13, RZ, PT, P0 ;  /* 0x000000ff0d00720c */ /* 0x000fc60003f05300 */
[----:B------:R-:W3:Y:S01]  /*6ed0*/  LDC R20, c[0x0][0x8b8] ;  /* 0x00022e00ff147b82 */ /* 0x000ee20000000800 */
[-CC-:B-1----:R-:W-:Y:S02]  /*6ee0*/  SHF.R.U64 R23, R22, R6.reuse, R5.reuse ;  /* 0x0000000616177219 */ /* 0x182fe40000001205 */
[----:B------:R-:W-:-:S04]  /*6ef0*/  SHF.R.U32.HI R4, RZ, R6, R5 ;  /* 0x00000006ff047219 */ /* 0x000fc80000011605 */
[-CC-:B--2---:R-:W-:Y:S01]  /*6f00*/  SHF.R.U64 R24, R23, R27.reuse, R4.reuse ;  /* 0x0000001b17187219 */ /* 0x184fe20000001204 */
[----:B------:R-:W1:Y:S01]  /*6f10*/  LDC R18, c[0x0][0x8a8] ;  /* 0x00022a00ff127b82 */ /* 0x000e620000000800 */
[----:B------:R-:W-:-:S03]  /*6f20*/  SHF.R.U32.HI R27, RZ, R27, R4 ;  /* 0x0000001bff1b7219 */ /* 0x000fc60000011604 */
[----:B------:R-:W-:Y:S02]  /*6f30*/  IMAD.MOV.U32 R4, RZ, RZ, R24 ;  /* 0x000000ffff047224 */ /* 0x000fe400078e0018 */
[----:B------:R-:W-:Y:S01]  /*6f40*/  IMAD.MOV.U32 R5, RZ, RZ, R27 ;  /* 0x000000ffff057224 */ /* 0x000fe200078e001b */
[----:B------:R-:W-:Y:S06]  /*6f50*/  @!P0 BRA `(.L_x_138) ;  /* 0x0000000000288947 */ /* 0x000fec0003800000 */
[----:B------:R-:W2:Y:S02]  /*6f60*/  LDC R5, c[0x0][0x8f4] ;  /* 0x00023d00ff057b82 */ /* 0x000ea40000000800 */
[----:B--2---:R-:W-:-:S05]  /*6f70*/  IADD3 R5, P0, R24, R5, RZ ;  /* 0x0000000518057210 */ /* 0x004fca0007f1e0ff */
[----:B------:R-:W-:-:S04]  /*6f80*/  IMAD.X R27, RZ, RZ, R27, P0 ;  /* 0x000000ffff1b7224 */ /* 0x000fc800000e061b */
[----:B------:R-:W-:-:S04]  /*6f90*/  IMAD.WIDE.U32 R6, R27, R12, RZ ;  /* 0x0000000c1b067225 */ /* 0x000fc800078e00ff */
[----:B------:R-:W-:-:S04]  /*6fa0*/  IMAD.WIDE.U32 R6, P0, R5, R13, R6 ;  /* 0x0000000d05067225 */ /* 0x000fc80007800006 */
[----:B------:R-:W-:-:S04]  /*6fb0*/  IMAD.WIDE.U32 R4, R5, R12, RZ ;  /* 0x0000000c05047225 */ /* 0x000fc800078e00ff */
[----:B------:R-:W-:Y:S01]  /*6fc0*/  IMAD.MOV.U32 R4, RZ, RZ, R7 ;  /* 0x000000ffff047224 */ /* 0x000fe200078e0007 */
[----:B------:R-:W-:Y:S01]  /*6fd0*/  IADD3 RZ, P1, R5, R6, RZ ;  /* 0x0000000605ff7210 */ /* 0x000fe20007f3e0ff */
[----:B------:R-:W-:-:S04]  /*6fe0*/  IMAD.X R5, RZ, RZ, RZ, P0 ;  /* 0x000000ffff057224 */ /* 0x000fc800000e06ff */
[----:B------:R-:W-:-:S08]  /*6ff0*/  IMAD.WIDE.U32.X R4, R27, R13, R4, P1 ;  /* 0x0000000d1b047225 */ /* 0x000fd000008e0404 */
.L_x_138:
[----:B------:R-:W-:Y:S02]  /*7000*/  SHF.R.U64 R4, R4, R25, R5 ;  /* 0x0000001904047219 */ /* 0x000fe40000001205 */
[----:B------:R-:W-:Y:S02]  /*7010*/  LOP3.LUT R23, R23, R8, RZ, 0xc0, !PT ;  /* 0x0000000817177212 */ /* 0x000fe400078ec0ff */
[----:B------:R-:W-:Y:S01]  /*7020*/  LOP3.LUT R22, R22, R3, RZ, 0xc0, !PT ;  /* 0x0000000316167212 */ /* 0x000fe200078ec0ff */
[----:B------:R-:W-:Y:S01]  /*7030*/  IMAD.MOV R5, RZ, RZ, -R4 ;  /* 0x000000ffff057224 */ /* 0x000fe200078e0a04 */
[----:B------:R-:W-:Y:S01]  /*7040*/  MOV R6, R14 ;  /* 0x0000000e00067202 */ /* 0x000fe20000000f00 */
[----:B------:R-:W-:Y:S02]  /*7050*/  IMAD R23, R4, UR13, R23 ;  /* 0x0000000d04177c24 */ /* 0x000fe4000f8e0217 */
[----:B----4-:R-:W-:Y:S02]  /*7060*/  IMAD R21, R5, R21, R24 ;  /* 0x0000001505157224 */ /* 0x010fe400078e0218 */
[----:B---3--:R-:W-:-:S02]  /*7070*/  IMAD R15, R23, R20, R15 ;  /* 0x00000014170f7224 */ /* 0x008fc400078e020f */
[----:B-1----:R-:W-:Y:S02]  /*7080*/  IMAD R18, R21, R18, R22 ;  /* 0x0000001215127224 */ /* 0x002fe400078e0216 */
[----:B------:R-:W-:-:S03]  /*7090*/  IMAD.MOV.U32 R4, RZ, RZ, 0x1 ;  /* 0x00000001ff047424 */ /* 0x000fc600078e00ff */
[----:B------:R-:W-:Y:S02]  /*70a0*/  SEL R7, R18, R15, !P2 ;  /* 0x0000000f12077207 */ /* 0x000fe40005000000 */
[----:B------:R-:W-:-:S07]  /*70b0*/  SEL R13, R15, R18, !P2 ;  /* 0x000000120f0d7207 */ /* 0x000fce0005000000 */
.L_x_136:
[----:B------:R-:W-:-:S13]  /*70c0*/  LOP3.LUT P0, RZ, R4, 0xff, RZ, 0xc0, !PT ;  /* 0x000000ff04ff7812 */ /* 0x000fda000780c0ff */
[----:B------:R-:W-:Y:S05]  /*70d0*/  @P0 BRA `(.L_x_139) ;  /* 0xfffffff0005c0947 */ /* 0x000fea000383ffff */
.L_x_107:
[----:B------:R-:W-:-:S13]  /*70e0*/  ELECT P0, URZ, PT ;  /* 0x00000000003f782f */ /* 0x000fda0003800000 */
[----:B------:R-:W-:Y:S05]  /*70f0*/  @!P0 BRA `(.L_x_9) ;  /* 0x0000001000488947 */ /* 0x000fea0003800000 */
[----:B------:R-:W-:-:S04]  /*7100*/  LOP3.LUT R19, R19, 0x2, RZ, 0xfc, !PT ;  /* 0x0000000213137812 */ /* 0x000fc800078efcff */
[----:B------:R-:W-:-:S13]  /*7110*/  ISETP.NE.AND P1, PT, R19, 0x3, PT ;  /* 0x000000031300780c */ /* 0x000fda0003f25270 */
[----:B------:R-:W-:Y:S05]  /*7120*/  @!P1 BRA `(.L_x_140) ;  /* 0x0000000000049947 */ /* 0x000fea0003800000 */
[----:B------:R-:W-:Y:S01]  /*7130*/  BPT.TRAP 0x1 ;  /* 0x000000040000795c */ /* 0x000fe20000300000 */
.L_x_140:
[----:B---3--:R-:W-:Y:S01]  /*7140*/  IMAD.U32 R4, RZ, RZ, UR36 ;  /* 0x00000024ff047e24 */ /* 0x008fe2000f8e00ff */
[----:B------:R-:W-:Y:S02]  /*7150*/  MOV R3, 0x400 ;  /* 0x0000040000037802 */ /* 0x000fe40000000f00 */
[----:B------:R-:W-:Y:S02]  /*7160*/  SHF.L.U32 R2, R0, 0x1f, RZ ;  /* 0x0000001f00027819 */ /* 0x000fe400000006ff */
[----:B------:R-:W-:-:S04]  /*7170*/  LEA R3, R4, R3, 0x18 ;  /* 0x0000000304037211 */ /* 0x000fc800078ec0ff */
[----:B------:R-:W1:Y:S02]  /*7180*/  SYNCS.PHASECHK.TRANS64.TRYWAIT P0, [R3+URZ+0x60], R2 ;  /* 0x00006002030075a7 */ /* 0x000e64000800017f */
[----:B-1----:R-:W-:Y:S05]  /*7190*/  @!P0 BRA `(.L_x_141) ;  /* 0x0000001400208947 */ /* 0x002fea0003800000 */
.L_x_175:
[----:B------:R-:W-:Y:S05]  /*71a0*/  @!P1 BRA `(.L_x_142) ;  /* 0x0000000000049947 */ /* 0x000fea0003800000 */
[----:B------:R-:W-:Y:S01]  /*71b0*/  BPT.TRAP 0x1 ;  /* 0x000000040000795c */ /* 0x000fe20000300000 */
.L_x_142:
[----:B------:R-:W3:Y:S02]  /*71c0*/  SYNCS.PHASECHK.TRANS64.TRYWAIT P0, [R3+URZ+0x68], R2 ;  /* 0x00006802030075a7 */ /* 0x000ee4000800017f */
[----:B---3--:R-:W-:Y:S05]  /*71d0*/  @!P0 BRA `(.L_x_143) ;  /* 0x0000001400248947 */ /* 0x008fea0003800000 */
.L_x_176:
[----:B------:R-:W-:Y:S05]  /*71e0*/  @!P1 BRA `(.L_x_144) ;  /* 0x0000000000049947 */ /* 0x000fea0003800000 */
[----:B------:R-:W-:Y:S01]  /*71f0*/  BPT.TRAP 0x1 ;  /* 0x000000040000795c */ /* 0x000fe20000300000 */
.L_x_144:
[----:B------:R-:W1:Y:S02]  /*7200*/  SYNCS.PHASECHK.TRANS64.TRYWAIT P0, [R3+URZ+0x70], R2 ;  /* 0x00007002030075a7 */ /* 0x000e64000800017f */
[----:B-1----:R-:W-:Y:S05]  /*7210*/  @!P0 BRA `(.L_x_145) ;  /* 0x0000001400288947 */ /* 0x002fea0003800000 */
.L_x_177:
[----:B------:R-:W-:Y:S05]  /*7220*/  @!P1 BRA `(.L_x_146) ;  /* 0x0000000000049947 */ /* 0x000fea0003800000 */
[----:B------:R-:W-:Y:S01]  /*7230*/  BPT.TRAP 0x1 ;  /* 0x000000040000795c */ /* 0x000fe20000300000 */
.L_x_146:
[----:B------:R-:W-:-:S07]  /*7240*/  SHF.L.U32 R0, R0, 0x1f, RZ ;  /* 0x0000001f00007819 */ /* 0x000fce00000006ff */
.L_x_147:
[----:B------:R1:W1:Y:S02]  /*7250*/  SYNCS.PHASECHK.TRANS64.TRYWAIT P0, [R3+URZ+0x78], R0 ;  /* 0x00007800030075a7 */ /* 0x000264000800017f */
[----:B-1----:R-:W-:Y:S05]  /*7260*/  @!P0 NANOSLEEP.SYNCS 0x989680 ;  /* 0x009896800000895d */ /* 0x002fea0003900000 */
[----:B------:R-:W1:Y:S02]  /*7270*/  @!P0 SYNCS.PHASECHK.TRANS64 P0, [R3+URZ+0x78], R0 ;  /* 0x00007800030085a7 */ /* 0x000e64000800007f */
[----:B-1----:R-:W-:Y:S05]  /*7280*/  @P0 BRA `(.L_x_9) ;  /* 0x0000000c00e40947 */ /* 0x002fea0003800000 */
[----:B------:R-:W-:Y:S05]  /*7290*/  BRA `(.L_x_147) ;  /* 0xfffffffc00ec7947 */ /* 0x000fea000383ffff */
.L_x_102:
[----:B------:R-:W-:Y:S01]  /*72a0*/  LOP3.LUT P0, RZ, R11, 0xff, RZ, 0xc0, !PT ;  /* 0x000000ff0bff7812 */ /* 0x000fe2000780c0ff */
[----:B------:R-:W-:Y:S02]  /*72b0*/  IMAD.MOV.U32 R3, RZ, RZ, 0x1 ;  /* 0x00000001ff037424 */ /* 0x000fe400078e00ff */
[----:B------:R-:W-:-:S10]  /*72c0*/  IMAD.MOV.U32 R0, RZ, RZ, RZ ;  /* 0x000000ffff007224 */ /* 0x000fd400078e00ff */
[----:B------:R-:W-:Y:S05]  /*72d0*/  @!P0 BRA `(.L_x_148) ;  /* 0x0000000c001c8947 */ /* 0x000fea0003800000 */
[----:B------:R-:W1:Y:S01]  /*72e0*/  LDC R0, c[0x0][0x28c] ;  /* 0x0000a300ff007b82 */ /* 0x000e620000000800 */
[C---:B------:R-:W-:Y:S01]  /*72f0*/  LOP3.LUT P2, RZ, R18.reuse, 0x7f, RZ, 0xc0, !PT ;  /* 0x0000007f12ff7812 */ /* 0x040fe2000784c0ff */
[----:B------:R-:W-:Y:S01]  /*7300*/  ULDC UR5, c[0x0][0x900] ;  /* 0x0002400000057ab9 */ /* 0x000fe20000000800 */
[----:B------:R-:W-:Y:S01]  /*7310*/  LOP3.LUT P0, RZ, R18, 0x1f, RZ, 0xc0, !PT ;  /* 0x0000001f12ff7812 */ /* 0x000fe2000780c0ff */
[----:B------:R-:W-:Y:S01]  /*7320*/  UMOV UR6, 0xffffffff ;  /* 0xffffffff00067882 */ /* 0x000fe20000000000 */
[----:B------:R-:W-:Y:S01]  /*7330*/  BSSY B0, `(.L_x_148) ;  /* 0x00000c1000007945 */ /* 0x000fe20003800000 */
[----:B------:R-:W-:Y:S01]  /*7340*/  USHF.L.U32 UR6, UR6, UR5, URZ ;  /* 0x0000000506067299 */ /* 0x000fe2000800063f */
[----:B------:R-:W-:Y:S01]  /*7350*/  IMAD.MOV.U32 R10, RZ, RZ, 0x1 ;  /* 0x00000001ff0a7424 */ /* 0x000fe200078e00ff */
[----:B------:R-:W-:Y:S01]  /*7360*/  LOP3.LUT R18, R22, 0x2, RZ, 0xfc, !PT ;  /* 0x0000000216127812 */ /* 0x000fe200078efcff */
[----:B------:R-:W-:Y:S01]  /*7370*/  ULDC UR4, c[0x0][0x8a8] ;  /* 0x00022a0000047ab9 */ /* 0x000fe20000000800 */
[----:B------:R-:W-:Y:S01]  /*7380*/  PLOP3.LUT P0, PT, P0, P2, PT, 0x8a, 0x0 ;  /* 0x000000000000781c */ /* 0x000fe20000705172 */
[----:B------:R-:W-:-:S02]  /*7390*/  UIADD3 UR15, UR4, -0x1, URZ ;  /* 0xffffffff040f7890 */ /* 0x000fc4000fffe03f */
[----:B------:R-:W-:Y:S02]  /*73a0*/  USHF.L.U32 UR17, UR37, UR5, URZ ;  /* 0x0000000525117299 */ /* 0x000fe4000800063f */
[----:B------:R-:W-:Y:S01]  /*73b0*/  ULOP3.LUT UR16, URZ, UR6, URZ, 0x33, !UPT ;  /* 0x000000063f107292 */ /* 0x000fe2000f8e333f */
[----:B------:R-:W-:Y:S01]  /*73c0*/  ULDC.64 UR20, c[0x0][0x198] ;  /* 0x0000660000147ab9 */ /* 0x000fe20000000a00 */
[----:B-1----:R-:W-:-:S05]  /*73d0*/  VIADD R0, R0, 0x3f ;  /* 0x0000003f00007836 */ /* 0x002fca0000000000 */
[----:B------:R-:W-:-:S04]  /*73e0*/  SHF.R.S32.HI R3, RZ, 0x1f, R0 ;  /* 0x0000001fff037819 */ /* 0x000fc80000011400 */
[----:B------:R-:W-:Y:S01]  /*73f0*/  LEA.HI R3, R3, R0, RZ, 0x6 ;  /* 0x0000000003037211 */ /* 0x000fe200078f30ff */
[----:B------:R-:W-:-:S03]  /*7400*/  IMAD.MOV.U32 R0, RZ, RZ, RZ ;  /* 0x000000ffff007224 */ /* 0x000fc600078e00ff */
[----:B------:R-:W-:Y:S01]  /*7410*/  SHF.R.S32.HI R11, RZ, 0x6, R3 ;  /* 0x00000006ff0b7819 */ /* 0x000fe20000011403 */
[----:B------:R-:W-:-:S04]  /*7420*/  IMAD.MOV.U32 R3, RZ, RZ, 0x1 ;  /* 0x00000001ff037424 */ /* 0x000fc800078e00ff */
[----:B------:R-:W-:-:S07]  /*7430*/  VIADD R12, R11, 0x1 ;  /* 0x000000010b0c7836 */ /* 0x000fce0000000000 */
.L_x_160:
[----:B------:R-:W-:-:S03]  /*7440*/  UMOV UR4, 0xffffffff ;  /* 0xffffffff00047882 */ /* 0x000fc60000000000 */
[----:B------:R-:W-:Y:S05]  /*7450*/  BRA.DIV UR4, `(.L_x_149) ;  /* 0x0000001204ac7947 */ /* 0x000fea000b800000 */
[----:B------:R-:W-:-:S13]  /*7460*/  ELECT P6, URZ, PT ;  /* 0x00000000003f782f */ /* 0x000fda00038c0000 */
.L_x_180:
[----:B------:R-:W1:Y:S01]  /*7470*/  LDC R4, c[0x0][0x28c] ;  /* 0x0000a300ff047b82 */ /* 0x000e620000000800 */
[----:B------:R-:W-:Y:S01]  /*7480*/  BSSY B1, `(.L_x_150) ;  /* 0x0000037000017945 */ /* 0x000fe20003800000 */
[----:B-1----:R-:W-:-:S13]  /*7490*/  ISETP.LT.OR P6, PT, R4, 0x1, !P6 ;  /* 0x000000010400780c */ /* 0x002fda00077c1670 */
[----:B------:R-:W-:Y:S05]  /*74a0*/  @P6 BRA `(.L_x_151) ;  /* 0x0000000000d06947 */ /* 0x000fea0003800000 */
[----:B------:R-:W-:Y:S01]  /*74b0*/  IMAD.SHL.U32 R14, R7, 0x40, RZ ;  /* 0x00000040070e7824 */ /* 0x000fe200078e00ff */
[----:B------:R-:W-:Y:S01]  /*74c0*/  SHF.L.U32 R13, R13, 0x8, RZ ;  /* 0x000000080d0d7819 */ /* 0x000fe200000006ff */
[----:B------:R-:W-:Y:S02]  /*74d0*/  IMAD.MOV.U32 R19, RZ, RZ, RZ ;  /* 0x000000ffff137224 */ /* 0x000fe400078e00ff */
[----:B------:R-:W-:Y:S02]  /*74e0*/  IMAD.MOV.U32 R4, RZ, RZ, R12 ;  /* 0x000000ffff047224 */ /* 0x000fe400078e000c */
[----:B------:R-:W-:Y:S02]  /*74f0*/  IMAD.MOV.U32 R5, RZ, RZ, R3 ;  /* 0x000000ffff057224 */ /* 0x000fe400078e0003 */
[----:B------:R-:W-:-:S07]  /*7500*/  IMAD.MOV.U32 R7, RZ, RZ, R0 ;  /* 0x000000ffff077224 */ /* 0x000fce00078e0000 */
.L_x_155:
[----:B------:R-:W1:Y:S01]  /*7510*/  S2R R9, SR_CgaCtaId ;  /* 0x0000000000097919 */ /* 0x000e620000008800 */
[----:B------:R-:W-:-:S04]  /*7520*/  MOV R8, 0x400 ;  /* 0x0000040000087802 */ /* 0x000fc80000000f00 */
[----:B-1----:R-:W-:Y:S02]  /*7530*/  LEA R20, R9, R8, 0x18 ;  /* 0x0000000809147211 */ /* 0x002fe400078ec0ff */
[----:B------:R-:W-:Y:S01]  /*7540*/  SHF.L.U32 R8, R5, 0x1f, RZ ;  /* 0x0000001f05087819 */ /* 0x000fe200000006ff */
[----:B------:R-:W1:Y:S02]  /*7550*/  @!P2 LDC R9, c[0x0][0x500] ;  /* 0x00014000ff09ab82 */ /* 0x000e640000000800 */
[----:B------:R-:W-:-:S04]  /*7560*/  IMAD R15, R7, 0x8, R20 ;  /* 0x00000008070f7824 */ /* 0x000fc800078e0214 */
[----:B------:R-:W2:Y:S02]  /*7570*/  SYNCS.PHASECHK.TRANS64.TRYWAIT P1, [R15+URZ+0x20], R8 ;  /* 0x000020080f0075a7 */ /* 0x000ea4000802017f */
[----:B--2---:R-:W-:Y:S05]  /*7580*/  @!P1 BRA `(.L_x_152) ;  /* 0x0000001000809947 */ /* 0x004fea0003800000 */
.L_x_181:
[----:B--2---:R-:W-:Y:S01]  /*7590*/  PRMT R8, R18, 0x9910, RZ ;  /* 0x0000991012087816 */ /* 0x004fe200000000ff */
[----:B-1----:R1:W-:Y:S03]  /*75a0*/  @!P2 SYNCS.ARRIVE.TRANS64 RZ, [R15+URZ], R9 ;  /* 0x000000090fffa9a7 */ /* 0x0023e6000800003f */
[----:B------:R-:W-:-:S13]  /*75b0*/  ISETP.NE.AND P1, PT, R8, 0x2, PT ;  /* 0x000000020800780c */ /* 0x000fda0003f25270 */
[----:B-1----:R-:W-:Y:S05]  /*75c0*/  @P1 BRA `(.L_x_153) ;  /* 0x0000000000041947 */ /* 0x002fea0003800000 */
[----:B------:R-:W-:Y:S01]  /*75d0*/  BPT.TRAP 0x1 ;  /* 0x000000040000795c */ /* 0x000fe20000300000 */
.L_x_153:
[----:B------:R-:W-:Y:S05]  /*75e0*/  @P0 BRA `(.L_x_154) ;  /* 0x0000000000040947 */ /* 0x000fea0003800000 */
[----:B------:R-:W-:Y:S01]  /*75f0*/  BPT.TRAP 0x1 ;  /* 0x000000040000795c */ /* 0x000fe20000300000 */
.L_x_154:
[--C-:B------:R-:W-:Y:S01]  /*7600*/  IMAD R8, R7, 0x8000, R20.reuse ;  /* 0x0000800007087824 */ /* 0x100fe200078e0214 */
[----:B------:R-:W-:Y:S01]  /*7610*/  R2UR UR9, R15 ;  /* 0x000000000f0972ca */ /* 0x000fe200000e0000 */
[C---:B------:R-:W-:Y:S01]  /*7620*/  IMAD R20, R7.reuse, 0x2000, R20 ;  /* 0x0000200007147824 */ /* 0x040fe200078e0214 */
[----:B------:R-:W-:Y:S01]  /*7630*/  UIADD3 UR4, UP0, UR20, 0xf0, URZ ;  /* 0x000000f014047890 */ /* 0x000fe2000ff1e03f */
[----:B------:R-:W-:Y:S01]  /*7640*/  VIADD R4, R4, 0xffffffff ;  /* 0xffffffff04047836 */ /* 0x000fe20000000000 */
[----:B------:R-:W-:Y:S01]  /*7650*/  R2UR UR5, R8 ;  /* 0x00000000080572ca */ /* 0x000fe200000e0000 */
[----:B------:R-:W-:Y:S01]  /*7660*/  UIADD3 UR22, UP1, UR20, 0x1f0, URZ ;  /* 0x000001f014167890 */ /* 0x000fe2000ff3e03f */
[----:B------:R-:W-:Y:S01]  /*7670*/  R2UR UR8, R20 ;  /* 0x00000000140872ca */ /* 0x000fe200000e0000 */
[----:B------:R-:W-:Y:S01]  /*7680*/  VIADD R7, R7, 0x1 ;  /* 0x0000000107077836 */ /* 0x000fe20000000000 */
[----:B------:R-:W-:Y:S01]  /*7690*/  R2UR UR11, R13 ;  /* 0x000000000d0b72ca */ /* 0x000fe200000e0000 */
[----:B------:R-:W-:Y:S01]  /*76a0*/  UIADD3.X UR23, URZ, UR21, URZ, UP1, !UPT ;  /* 0x000000153f177290 */ /* 0x000fe20008ffe43f */
[----:B------:R-:W-:Y:S01]  /*76b0*/  R2UR UR10, R19 ;  /* 0x00000000130a72ca */ /* 0x000fe200000e0000 */
[----:B------:R-:W-:Y:S01]  /*76c0*/  UMOV UR6, 0x0 ;  /* 0x0000000000067882 */ /* 0x000fe20000000000 */
[----:B------:R-:W-:Y:S01]  /*76d0*/  R2UR UR12, R6 ;  /* 0x00000000060c72ca */ /* 0x000fe200000e0000 */
[----:B------:R-:W-:Y:S01]  /*76e0*/  UMOV UR7, 0x10000000 ;  /* 0x1000000000077882 */ /* 0x000fe20000000000 */
[----:B------:R-:W-:-:S02]  /*76f0*/  R2UR UR18, R14 ;  /* 0x000000000e1272ca */ /* 0x000fc400000e0000 */
[----:B------:R-:W-:Y:S01]  /*7700*/  ISETP.GT.AND P3, PT, R4, 0x1, PT ;  /* 0x000000010400780c */ /* 0x000fe20003f64270 */
[----:B------:R-:W-:Y:S01]  /*7710*/  UIADD3 UR13, UR5, 0x8400, URZ ;  /* 0x00008400050d7890 */ /* 0x000fe2000fffe03f */
[----:B------:R-:W-:Y:S01]  /*7720*/  ISETP.NE.AND P1, PT, R7, 0x4, PT ;  /* 0x000000040700780c */ /* 0x000fe20003f25270 */
[----:B------:R-:W-:Y:S01]  /*7730*/  UIADD3.X UR5, URZ, UR21, URZ, UP0, !UPT ;  /* 0x000000153f057290 */ /* 0x000fe200087fe43f */
[----:B------:R-:W-:Y:S01]  /*7740*/  IADD3 R19, R19, 0x40, RZ ;  /* 0x0000004013137810 */ /* 0x000fe20007ffe0ff */
[----:B------:R-:W-:Y:S01]  /*7750*/  UIADD3 UR14, UR8, 0x28400, URZ ;  /* 0x00028400080e7890 */ /* 0x000fe2000fffe03f */
[----:B------:R-:W-:Y:S02]  /*7760*/  SEL R8, RZ, 0x1, P1 ;  /* 0x00000001ff087807 */ /* 0x000fe40000800000 */
[----:B------:R-:W-:Y:S01]  /*7770*/  UMOV UR8, UR13 ;  /* 0x0000000d00087c82 */ /* 0x000fe20008000000 */
[----:B------:R-:W-:Y:S02]  /*7780*/  SEL R7, R7, RZ, P1 ;  /* 0x000000ff07077207 */ /* 0x000fe40000800000 */
[----:B------:R-:W-:Y:S01]  /*7790*/  LOP3.LUT R5, R5, R8, RZ, 0x3c, !PT ;  /* 0x0000000805057212 */ /* 0x000fe200078e3cff */
[----:B------:R1:W-:Y:S02]  /*77a0*/  UTMALDG.3D [UR8], [UR4], desc[UR6] ;  /* 0x00000608040075b4 */ /* 0x0003e40008011000 */
[----:B-1----:R-:W-:Y:S01]  /*77b0*/  UMOV UR8, UR14 ;  /* 0x0000000e00087c82 */ /* 0x002fe20008000000 */
[----:B------:R-:W-:-:S02]  /*77c0*/  UMOV UR11, UR18 ;  /* 0x00000012000b7c82 */ /* 0x000fc40008000000 */
[----:B------:R1:W-:Y:S02]  /*77d0*/  UTMALDG.3D [UR8], [UR22], desc[UR6] ;  /* 0x00000608160075b4 */ /* 0x0003e40008011000 */
[----:B-1----:R-:W-:Y:S05]  /*77e0*/  @P3 BRA `(.L_x_155) ;  /* 0xfffffffc00483947 */ /* 0x002fea000383ffff */
.L_x_151:
[----:B------:R-:W-:Y:S05]  /*77f0*/  BSYNC B1 ;  /* 0x0000000000017941 */ /* 0x000fea0003800000 */
.L_x_150:
[----:B------:R-:W-:Y:S01]  /*7800*/  LOP3.LUT P3, RZ, R10, 0xff, RZ, 0xc0, !PT ;  /* 0x000000ff0aff7812 */ /* 0x000fe2000786c0ff */
[----:B------:R-:W-:Y:S01]  /*7810*/  IMAD.IADD R0, R11, 0x1, R0 ;  /* 0x000000010b007824 */ /* 0x000fe200078e0200 */
[----:B------:R-:W-:Y:S01]  /*7820*/  IADD3 R16, P4, R16, UR40, RZ ;  /* 0x0000002810107c10 */ /* 0x000fe2000ff9e0ff */
[----:B------:R-:W-:Y:S01]  /*7830*/  ULDC.64 UR4, c[0x0][0x8f8] ;  /* 0x00023e0000047ab9 */ /* 0x000fe20000000a00 */
[----:B------:R-:W-:Y:S01]  /*7840*/  BSSY B1, `(.L_x_156) ;  /* 0x000006d000017945 */ /* 0x000fe20003800000 */
[----:B------:R-:W-:Y:S01]  /*7850*/  IMAD.MOV.U32 R13, RZ, RZ, -0x1 ;  /* 0xffffffffff0d7424 */ /* 0x000fe200078e00ff */
[----:B------:R-:W-:Y:S01]  /*7860*/  SHF.R.U32.HI R4, RZ, 0x2, R0 ;  /* 0x00000002ff047819 */ /* 0x000fe20000011600 */
[----:B------:R-:W-:Y:S01]  /*7870*/  IMAD.MOV.U32 R7, RZ, RZ, -0x1 ;  /* 0xffffffffff077424 */ /* 0x000fe200078e00ff */
[----:B------:R-:W-:Y:S02]  /*7880*/  ISETP.GT.U32.AND P1, PT, R0, 0x3, PT ;  /* 0x000000030000780c */ /* 0x000fe40003f24070 */
[----:B------:R-:W-:-:S02]  /*7890*/  LOP3.LUT R4, R4, 0x1, RZ, 0xc0, !PT ;  /* 0x0000000104047812 */ /* 0x000fc400078ec0ff */
[----:B------:R-:W-:Y:S01]  /*78a0*/  ISETP.LT.U32.AND P1, PT, R11, 0x4, P1 ;  /* 0x000000040b00780c */ /* 0x000fe20000f21070 */
[----:B------:R-:W1:Y:S01]  /*78b0*/  @P3 S2R R6, SR_CgaCtaId ;  /* 0x0000000000063919 */ /* 0x000e620000008800 */
[----:B------:R-:W-:Y:S02]  /*78c0*/  @P3 MOV R5, 0x400 ;  /* 0x0000040000053802 */ /* 0x000fe40000000f00 */
[----:B------:R-:W-:Y:S02]  /*78d0*/  IADD3.X R17, R17, UR38, RZ, P4, !PT ;  /* 0x0000002611117c10 */ /* 0x000fe4000a7fe4ff */
[----:B------:R-:W-:Y:S02]  /*78e0*/  ISETP.GE.U32.AND P4, PT, R16, UR4, PT ;  /* 0x0000000410007c0c */ /* 0x000fe4000bf86070 */
[----:B------:R-:W-:Y:S02]  /*78f0*/  LOP3.LUT R0, R0, 0x3, RZ, 0xc0, !PT ;  /* 0x0000000300007812 */ /* 0x000fe400078ec0ff */
[----:B------:R-:W-:-:S02]  /*7900*/  PRMT R10, RZ, 0x7610, R10 ;  /* 0x00007610ff0a7816 */ /* 0x000fc4000000000a */
[----:B-1----:R-:W-:Y:S01]  /*7910*/  @P3 LEA R5, R6, R5, 0x18 ;  /* 0x0000000506053211 */ /* 0x002fe200078ec0ff */
[----:B------:R-:W-:-:S03]  /*7920*/  IMAD.MOV.U32 R6, RZ, RZ, -0x1 ;  /* 0xffffffffff067424 */ /* 0x000fc600078e00ff */
[----:B------:R1:W-:Y:S01]  /*7930*/  @P3 SYNCS.ARRIVE.TRANS64.A1T0 RZ, [R5+URZ+0x88], RZ ;  /* 0x000088ff05ff39a7 */ /* 0x0003e2000810003f */
[----:B------:R-:W-:Y:S02]  /*7940*/  ISETP.NE.U32.AND P3, PT, R4, 0x1, PT ;  /* 0x000000010400780c */ /* 0x000fe40003f65070 */
[----:B------:R-:W-:Y:S02]  /*7950*/  SEL R4, RZ, 0x1, !P1 ;  /* 0x00000001ff047807 */ /* 0x000fe40004800000 */
[----:B------:R-:W-:Y:S02]  /*7960*/  ISETP.GE.U32.AND.EX P1, PT, R17, UR5, PT, P4 ;  /* 0x0000000511007c0c */ /* 0x000fe4000bf26140 */
[----:B------:R-:W-:-:S04]  /*7970*/  ISETP.GT.U32.AND P3, PT, R11, 0x3, !P3 ;  /* 0x000000030b00780c */ /* 0x000fc80005f64070 */
[----:B-1----:R-:W-:-:S04]  /*7980*/  SEL R5, RZ, 0x1, !P3 ;  /* 0x00000001ff057807 */ /* 0x002fc80005800000 */
[--C-:B------:R-:W-:Y:S02]  /*7990*/  LOP3.LUT R3, R5, R3, R4.reuse, 0x96, !PT ;  /* 0x0000000305037212 */ /* 0x100fe400078e9604 */
[----:B------:R-:W-:Y:S01]  /*79a0*/  PRMT R4, RZ, 0x7610, R4 ;  /* 0x00007610ff047816 */ /* 0x000fe20000000004 */
[----:B------:R-:W-:Y:S06]  /*79b0*/  @P1 BRA `(.L_x_157) ;  /* 0x0000000400541947 */ /* 0x000fec0003800000 */
[----:B------:R-:W-:Y:S01]  /*79c0*/  ULDC.64 UR4, c[0x0][0x8d0] ;  /* 0x0002340000047ab9 */ /* 0x000fe20000000a00 */
[----:B------:R-:W1:Y:S01]  /*79d0*/  S2R R14, SR_CTAID.X ;  /* 0x00000000000e7919 */ /* 0x000e620000002500 */
[----:B------:R-:W-:Y:S01]  /*79e0*/  ISETP.NE.U32.AND P1, PT, RZ, UR4, PT ;  /* 0x00000004ff007c0c */ /* 0x000fe2000bf25070 */
[----:B------:R-:W-:Y:S01]  /*79f0*/  ULDC UR7, c[0x0][0x8d8] ;  /* 0x0002360000077ab9 */ /* 0x000fe20000000800 */
[----:B------:R-:W-:Y:S01]  /*7a00*/  IMAD.MOV.U32 R4, RZ, RZ, R16 ;  /* 0x000000ffff047224 */ /* 0x000fe200078e0010 */
[----:B------:R-:W2:Y:S01]  /*7a10*/  S2R R13, SR_CTAID.Y ;  /* 0x00000000000d7919 */ /* 0x000ea20000002600 */
[----:B------:R-:W-:Y:S01]  /*7a20*/  ISETP.NE.AND.EX P1, PT, RZ, UR5, PT, P1 ;  /* 0x00000005ff007c0c */ /* 0x000fe2000bf25310 */
[----:B------:R-:W-:-:S12]  /*7a30*/  IMAD.MOV.U32 R5, RZ, RZ, R17 ;  /* 0x000000ffff057224 */ /* 0x000fd800078e0011 */
[----:B------:R-:W-:Y:S05]  /*7a40*/  @!P1 BRA `(.L_x_158) ;  /* 0x0000000000289947 */ /* 0x000fea0003800000 */
[----:B------:R-:W-:Y:S02]  /*7a50*/  ULDC UR6, c[0x0][0x8dc] ;  /* 0x0002370000067ab9 */ /* 0x000fe40000000800 */
[----:B------:R-:W-:-:S05]  /*7a60*/  IADD3 R9, P1, R16, UR6, RZ ;  /* 0x0000000610097c10 */ /* 0x000fca000ff3e0ff */
[----:B------:R-:W-:-:S04]  /*7a70*/  IMAD.X R15, RZ, RZ, R17, P1 ;  /* 0x000000ffff0f7224 */ /* 0x000fc800008e0611 */
[----:B------:R-:W-:-:S04]  /*7a80*/  IMAD.WIDE.U32 R6, R15, UR4, RZ ;  /* 0x000000040f067c25 */ /* 0x000fc8000f8e00ff */
[----:B------:R-:W-:-:S04]  /*7a90*/  IMAD.WIDE.U32 R6, P1, R9, UR5, R6 ;  /* 0x0000000509067c25 */ /* 0x000fc8000f820006 */
[----:B------:R-:W-:-:S04]  /*7aa0*/  IMAD.WIDE.U32 R8, R9, UR4, RZ ;  /* 0x0000000409087c25 */ /* 0x000fc8000f8e00ff */
[----:B------:R-:W-:Y:S01]  /*7ab0*/  IMAD.X R5, RZ, RZ, RZ, P1 ;  /* 0x000000ffff057224 */ /* 0x000fe200008e06ff */
[----:B------:R-:W-:Y:S01]  /*7ac0*/  IADD3 RZ, P1, R9, R6, RZ ;  /* 0x0000000609ff7210 */ /* 0x000fe20007f3e0ff */
[----:B------:R-:W-:-:S04]  /*7ad0*/  IMAD.MOV.U32 R4, RZ, RZ, R7 ;  /* 0x000000ffff047224 */ /* 0x000fc800078e0007 */
[----:B------:R-:W-:-:S08]  /*7ae0*/  IMAD.WIDE.U32.X R4, R15, UR5, R4, P1 ;  /* 0x000000050f047c25 */ /* 0x000fd000088e0404 */
.L_x_158:
[--C-:B------:R-:W-:Y:S01]  /*7af0*/  SHF.R.U64 R8, R4, UR7, R5.reuse ;  /* 0x0000000704087c19 */ /* 0x100fe20008001205 */
[----:B------:R-:W-:Y:S01]  /*7b00*/  ULDC.64 UR4, c[0x0][0x8c8] ;  /* 0x0002320000047ab9 */ /* 0x000fe20000000a00 */
[----:B------:R-:W-:Y:S01]  /*7b10*/  SHF.R.U32.HI R4, RZ, UR7, R5 ;  /* 0x00000007ff047c19 */ /* 0x000fe20008011605 */
[----:B------:R-:W3:Y:S01]  /*7b20*/  LDC R25, c[0x0][0x144] ;  /* 0x00005100ff197b82 */ /* 0x000ee20000000800 */
[----:B------:R-:W-:Y:S01]  /*7b30*/  IADD3 R7, P1, RZ, -R8, RZ ;  /* 0x80000008ff077210 */ /* 0x000fe20007f3e0ff */
[----:B------:R-:W-:Y:S01]  /*7b40*/  ULDC.64 UR8, c[0x0][0x8e8] ;  /* 0x00023a0000087ab9 */ /* 0x000fe20000000a00 */
[----:B-1----:R-:W-:Y:S01]  /*7b50*/  I2FP.F32.U32 R9, R14 ;  /* 0x0000000e00097245 */ /* 0x002fe20000201000 */
[----:B------:R-:W-:Y:S01]  /*7b60*/  ULDC UR6, c[0x0][0x8b0] ;  /* 0x00022c0000067ab9 */ /* 0x000fe20000000800 */
[----:B------:R-:W-:Y:S02]  /*7b70*/  IADD3.X R4, RZ, ~R4, RZ, P1, !PT ;  /* 0x80000004ff047210 */ /* 0x000fe40000ffe4ff */
[----:B------:R-:W-:Y:S01]  /*7b80*/  ISETP.NE.U32.AND P1, PT, RZ, UR8, PT ;  /* 0x00000008ff007c0c */ /* 0x000fe2000bf25070 */
[----:B------:R-:W1:Y:S02]  /*7b90*/  LDC R20, c[0x0][0x148] ;  /* 0x00005200ff147b82 */ /* 0x000e640000000800 */
[----:B------:R-:W-:Y:S01]  /*7ba0*/  IMAD R6, R4, UR4, RZ ;  /* 0x0000000404067c24 */ /* 0x000fe2000f8e02ff */
[----:B------:R-:W-:Y:S01]  /*7bb0*/  ISETP.NE.AND.EX P1, PT, RZ, UR9, PT, P1 ;  /* 0x00000009ff007c0c */ /* 0x000fe2000bf25310 */
[----:B------:R-:W-:Y:S01]  /*7bc0*/  IMAD.WIDE.U32 R4, R7, UR4, R16 ;  /* 0x0000000407047c25 */ /* 0x000fe2000f8e0010 */
[----:B------:R-:W-:-:S03]  /*7bd0*/  ULDC UR4, c[0x0][0x150] ;  /* 0x0000540000047ab9 */ /* 0x000fc60000000800 */
[----:B------:R-:W-:Y:S02]  /*7be0*/  IMAD R7, R7, UR5, R6 ;  /* 0x0000000507077c24 */ /* 0x000fe4000f8e0206 */
[----:B------:R-:W-:Y:S01]  /*7bf0*/  FMUL R6, R9, UR4 ;  /* 0x0000000409067c20 */ /* 0x000fe20008400000 */
[----:B------:R-:W-:Y:S01]  /*7c00*/  ULDC UR4, c[0x0][0x8c0] ;  /* 0x0002300000047ab9 */ /* 0x000fe20000000800 */
[----:B------:R-:W-:Y:S01]  /*7c10*/  ULDC UR5, c[0x0][0x154] ;  /* 0x0000550000057ab9 */ /* 0x000fe20000000800 */
[----:B------:R-:W-:-:S03]  /*7c20*/  IMAD.IADD R5, R5, 0x1, R7 ;  /* 0x0000000105057824 */ /* 0x000fc600078e0207 */
[----:B------:R-:W4:Y:S02]  /*7c30*/  F2I.U32.TRUNC.NTZ R6, R6 ;  /* 0x0000000600067305 */ /* 0x000f24000020f000 */
[----:B------:R-:W-:Y:S02]  /*7c40*/  SHF.R.U64 R9, R4, UR4, R5 ;  /* 0x0000000404097c19 */ /* 0x000fe40008001205 */
[----:B--2---:R-:W-:-:S05]  /*7c50*/  I2FP.F32.U32 R4, R13 ;  /* 0x0000000d00047245 */ /* 0x004fca0000201000 */
[----:B------:R-:W-:Y:S01]  /*7c60*/  FMUL R21, R4, UR5 ;  /* 0x0000000504157c20 */ /* 0x000fe20008400000 */
[----:B------:R-:W-:Y:S01]  /*7c70*/  SHF.R.U32.HI R4, RZ, UR4, R5 ;  /* 0x00000004ff047c19 */ /* 0x000fe20008011605 */
[----:B------:R-:W-:-:S03]  /*7c80*/  ULDC UR4, c[0x0][0x900] ;  /* 0x0002400000047ab9 */ /* 0x000fc60000000800 */
[--C-:B------:R-:W-:Y:S01]  /*7c90*/  SHF.R.U64 R19, R9, UR6, R4.reuse ;  /* 0x0000000609137c19 */ /* 0x100fe20008001204 */
[----:B------:R-:W2:Y:S01]  /*7ca0*/  F2I.U32.TRUNC.NTZ R21, R21 ;  /* 0x0000001500157305 */ /* 0x000ea2000020f000 */
[----:B------:R-:W-:Y:S01]  /*7cb0*/  SHF.R.U32.HI R4, RZ, UR6, R4 ;  /* 0x00000006ff047c19 */ /* 0x000fe20008011604 */
[----:B----4-:R-:W-:-:S03]  /*7cc0*/  IMAD.MOV R6, RZ, RZ, -R6 ;  /* 0x000000ffff067224 */ /* 0x010fc600078e0a06 */
[----:B------:R-:W-:Y:S01]  /*7cd0*/  SHF.R.U64 R15, R19, UR4, R4 ;  /* 0x00000004130f7c19 */ /* 0x000fe20008001204 */
[----:B---3--:R-:W-:Y:S01]  /*7ce0*/  IMAD R14, R25, R6, R14 ;  /* 0x00000006190e7224 */ /* 0x008fe200078e020e */
[----:B------:R-:W-:-:S03]  /*7cf0*/  SHF.R.U32.HI R23, RZ, UR4, R4 ;  /* 0x00000004ff177c19 */ /* 0x000fc60008011604 */
[----:B------:R-:W-:Y:S02]  /*7d00*/  IMAD.MOV.U32 R4, RZ, RZ, R15 ;  /* 0x000000ffff047224 */ /* 0x000fe400078e000f */
[----:B------:R-:W-:Y:S01]  /*7d10*/  IMAD.MOV.U32 R5, RZ, RZ, R23 ;  /* 0x000000ffff057224 */ /* 0x000fe200078e0017 */
[----:B--2---:R-:W-:Y:S06]  /*7d20*/  @!P1 BRA `(.L_x_159) ;  /* 0x0000000000289947 */ /* 0x004fec0003800000 */
[----:B------:R-:W-:Y:S02]  /*7d30*/  ULDC UR4, c[0x0][0x8f4] ;  /* 0x00023d0000047ab9 */ /* 0x000fe40000000800 */
[----:B------:R-:W-:-:S05]  /*7d40*/  IADD3 R5, P1, R15, UR4, RZ ;  /* 0x000000040f057c10 */ /* 0x000fca000ff3e0ff */
[----:B------:R-:W-:-:S04]  /*7d50*/  IMAD.X R23, RZ, RZ, R23, P1 ;  /* 0x000000ffff177224 */ /* 0x000fc800008e0617 */
[----:B------:R-:W-:-:S04]  /*7d60*/  IMAD.WIDE.U32 R6, R23, UR8, RZ ;  /* 0x0000000817067c25 */ /* 0x000fc8000f8e00ff */
[----:B------:R-:W-:-:S04]  /*7d70*/  IMAD.WIDE.U32 R6, P1, R5, UR9, R6 ;  /* 0x0000000905067c25 */ /* 0x000fc8000f820006 */
[----:B------:R-:W-:-:S04]  /*7d80*/  IMAD.WIDE.U32 R4, R5, UR8, RZ ;  /* 0x0000000805047c25 */ /* 0x000fc8000f8e00ff */
[----:B------:R-:W-:Y:S01]  /*7d90*/  IMAD.MOV.U32 R4, RZ, RZ, R7 ;  /* 0x000000ffff047224 */ /* 0x000fe200078e0007 */
[----:B------:R-:W-:Y:S01]  /*7da0*/  IADD3 RZ, P3, R5, R6, RZ ;  /* 0x0000000605ff7210 */ /* 0x000fe20007f7e0ff */
[----:B------:R-:W-:-:S04]  /*7db0*/  IMAD.X R5, RZ, RZ, RZ, P1 ;  /* 0x000000ffff057224 */ /* 0x000fc800008e06ff */
[----:B------:R-:W-:-:S08]  /*7dc0*/  IMAD.WIDE.U32.X R4, R23, UR9, R4, P3 ;  /* 0x0000000917047c25 */ /* 0x000fd000098e0404 */
.L_x_159:
[----:B------:R-:W-:Y:S01]  /*7dd0*/  ISETP.NE.AND P1, PT, R2, 0x1, PT ;  /* 0x000000010200780c */ /* 0x000fe20003f25270 */
[----:B------:R-:W-:Y:S01]  /*7de0*/  ULDC UR4, c[0x0][0x8f0] ;  /* 0x00023c0000047ab9 */ /* 0x000fe20000000800 */
[----:B------:R-:W-:Y:S01]  /*7df0*/  LOP3.LUT R19, R19, UR16, RZ, 0xc0, !PT ;  /* 0x0000001013137c12 */ /* 0x000fe2000f8ec0ff */
[----:B------:R-:W-:Y:S01]  /*7e00*/  IMAD.MOV R21, RZ, RZ, -R21 ;  /* 0x000000ffff157224 */ /* 0x000fe200078e0a15 */
[----:B------:R-:W-:Y:S01]  /*7e10*/  SHF.R.U64 R4, R4, UR4, R5 ;  /* 0x0000000404047c19 */ /* 0x000fe20008001205 */
[----:B------:R-:W-:Y:S01]  /*7e20*/  ULDC UR4, c[0x0][0x8e0] ;  /* 0x0002380000047ab9 */ /* 0x000fe20000000800 */
[----:B------:R-:W-:Y:S01]  /*7e30*/  ULDC UR5, c[0x0][0x8b8] ;  /* 0x00022e0000057ab9 */ /* 0x000fe20000000800 */
[----:B------:R-:W-:Y:S02]  /*7e40*/  MOV R5, 0x1 ;  /* 0x0000000100057802 */ /* 0x000fe40000000f00 */
[----:B------:R-:W-:Y:S02]  /*7e50*/  IMAD.MOV R6, RZ, RZ, -R4 ;  /* 0x000000ffff067224 */ /* 0x000fe400078e0a04 */
[----:B------:R-:W-:Y:S01]  /*7e60*/  IMAD R19, R4, UR17, R19 ;  /* 0x0000001104137c24 */ /* 0x000fe2000f8e0213 */
[----:B------:R-:W-:Y:S01]  /*7e70*/  LOP3.LUT R4, R9, UR15, RZ, 0xc0, !PT ;  /* 0x0000000f09047c12 */ /* 0x000fe2000f8ec0ff */
[----:B-1----:R-:W-:-:S02]  /*7e80*/  @P1 IMAD R14, R20, R21, R13 ;  /* 0x00000015140e1224 */ /* 0x002fc400078e020d */
[----:B------:R-:W-:Y:S01]  /*7e90*/  IMAD R15, R6, UR4, R15 ;  /* 0x00000004060f7c24 */ /* 0x000fe2000f8e020f */
[----:B------:R-:W-:Y:S01]  /*7ea0*/  ULDC UR4, c[0x0][0x8a8] ;  /* 0x00022a0000047ab9 */ /* 0x000fe20000000800 */
[----:B------:R-:W-:Y:S02]  /*7eb0*/  IMAD R14, R19, UR5, R14 ;  /* 0x00000005130e7c24 */ /* 0x000fe4000f8e020e */
[--C-:B------:R-:W-:Y:S01]  /*7ec0*/  IMAD R15, R15, UR4, R4.reuse ;  /* 0x000000040f0f7c24 */ /* 0x100fe2000f8e0204 */
[----:B------:R-:W-:Y:S01]  /*7ed0*/  PRMT R4, R5, 0x7610, R4 ;  /* 0x0000761005047816 */ /* 0x000fe20000000004 */
[----:B------:R-:W-:-:S03]  /*7ee0*/  IMAD.MOV.U32 R6, RZ, RZ, R8 ;  /* 0x000000ffff067224 */ /* 0x000fc600078e0008 */
[----:B------:R-:W-:Y:S02]  /*7ef0*/  SEL R7, R15, R14, !P1 ;  /* 0x0000000e0f077207 */ /* 0x000fe40004800000 */
[----:B------:R-:W-:-:S07]  /*7f00*/  SEL R13, R14, R15, !P1 ;  /* 0x0000000f0e0d7207 */ /* 0x000fce0004800000 */
.L_x_157:
[----:B------:R-:W-:Y:S05]  /*7f10*/  BSYNC B1 ;  /* 0x0000000000017941 */ /* 0x000fea0003800000 */
.L_x_156:
[----:B------:R-:W-:-:S13]  /*7f20*/  LOP3.LUT P1, RZ, R4, 0xff, RZ, 0xc0, !PT ;  /* 0x000000ff04ff7812 */ /* 0x000fda000782c0ff */
[----:B------:R-:W-:Y:S05]  /*7f30*/  @P1 BRA `(.L_x_160) ;  /* 0xfffffff400401947 */ /* 0x000fea000383ffff */
[----:B------:R-:W-:Y:S05]  /*7f40*/  BSYNC B0 ;  /* 0x0000000000007941 */ /* 0x000fea0003800000 */
.L_x_148:
[----:B------:R-:W-:-:S03]  /*7f50*/  UMOV UR4, 0xffffffff ;  /* 0xffffffff00047882 */ /* 0x000fc60000000000 */
[----:B------:R-:W-:Y:S05]  /*7f60*/  BRA.DIV UR4, `(.L_x_161) ;  /* 0x0000000a041c7947 */ /* 0x000fea000b800000 */
[----:B------:R-:W-:-:S13]  /*7f70*/  ELECT P6, URZ, PT ;  /* 0x00000000003f782f */ /* 0x000fda00038c0000 */
.L_x_184:
[----:B------:R-:W-:Y:S05]  /*7f80*/  @!P6 BRA `(.L_x_9) ;  /* 0x0000000000a4e947 */ /* 0x000fea0003800000 */
[----:B------:R-:W-:-:S04]  /*7f90*/  LOP3.LUT R22, R22, 0x2, RZ, 0xfc, !PT ;  /* 0x0000000216167812 */ /* 0x000fc800078efcff */
[----:B------:R-:W-:-:S13]  /*7fa0*/  ISETP.NE.AND P0, PT, R22, 0x3, PT ;  /* 0x000000031600780c */ /* 0x000fda0003f05270 */
[----:B------:R-:W-:Y:S05]  /*7fb0*/  @!P0 BRA `(.L_x_162) ;  /* 0x0000000000048947 */ /* 0x000fea0003800000 */
[----:B------:R-:W-:Y:S01]  /*7fc0*/  BPT.TRAP 0x1 ;  /* 0x000000040000795c */ /* 0x000fe20000300000 */
.L_x_162:
[----:B------:R-:W1:Y:S01]  /*7fd0*/  S2R R5, SR_CgaCtaId ;  /* 0x0000000000057919 */ /* 0x000e620000008800 */
[----:B------:R-:W-:Y:S02]  /*7fe0*/  MOV R2, 0x400 ;  /* 0x0000040000027802 */ /* 0x000fe40000000f00 */
[----:B------:R-:W-:Y:S02]  /*7ff0*/  SHF.L.U32 R4, R3, 0x1f, RZ ;  /* 0x0000001f03047819 */ /* 0x000fe400000006ff */
[----:B-1----:R-:W-:-:S05]  /*8000*/  LEA R5, R5, R2, 0x18 ;  /* 0x0000000205057211 */ /* 0x002fca00078ec0ff */
[----:B------:R-:W-:-:S04]  /*8010*/  VIADD R5, R5, 0x20 ;  /* 0x0000002005057836 */ /* 0x000fc80000000000 */
[C---:B------:R-:W-:Y:S02]  /*8020*/  IMAD R7, R0.reuse, 0x8, R5 ;  /* 0x0000000800077824 */ /* 0x040fe400078e0205 */
[----:B------:R-:W-:Y:S02]  /*8030*/  VIADD R0, R0, 0x1 ;  /* 0x0000000100007836 */ /* 0x000fe40000000000 */
[----:B------:R-:W1:Y:S03]  /*8040*/  SYNCS.PHASECHK.TRANS64.TRYWAIT P0, [R7+URZ], R4 ;  /* 0x00000004070075a7 */ /* 0x000e66000800017f */
[----:B------:R-:W-:-:S04]  /*8050*/  ISETP.NE.AND P1, PT, R0, 0x4, PT ;  /* 0x000000040000780c */ /* 0x000fc80003f25270 */
[----:B------:R-:W-:Y:S02]  /*8060*/  SEL R2, RZ, 0x1, P1 ;  /* 0x00000001ff027807 */ /* 0x000fe40000800000 */
[----:B------:R-:W-:Y:S02]  /*8070*/  SEL R0, R0, RZ, P1 ;  /* 0x000000ff00007207 */ /* 0x000fe40000800000 */
[----:B------:R-:W-:-:S03]  /*8080*/  LOP3.LUT R9, R3, R2, RZ, 0x3c, !PT ;  /* 0x0000000203097212 */ /* 0x000fc600078e3cff */
[----:B------:R-:W-:Y:S01]  /*8090*/  IMAD R6, R0, 0x8, R5 ;  /* 0x0000000800067824 */ /* 0x000fe200078e0205 */
[----:B------:R-:W-:Y:S01]  /*80a0*/  SHF.L.U32 R3, R9, 0x1f, RZ ;  /* 0x0000001f09037819 */ /* 0x000fe200000006ff */
[----:B-1----:R-:W-:Y:S06]  /*80b0*/  @!P0 BRA `(.L_x_163) ;  /* 0x0000000400e88947 */ /* 0x002fec0003800000 */
.L_x_185:
[----:B------:R-:W2:Y:S01]  /*80c0*/  SYNCS.PHASECHK.TRANS64.TRYWAIT P0, [R6+URZ], R3 ;  /* 0x00000003060075a7 */ /* 0x000ea2000800017f */
[----:B------:R-:W-:-:S05]  /*80d0*/  VIADD R0, R0, 0x1 ;  /* 0x0000000100007836 */ /* 0x000fca0000000000 */
[----:B------:R-:W-:-:S04]  /*80e0*/  ISETP.NE.AND P1, PT, R0, 0x4, PT ;  /* 0x000000040000780c */ /* 0x000fc80003f25270 */
[----:B------:R-:W-:Y:S02]  /*80f0*/  SEL R2, RZ, 0x1, P1 ;  /* 0x00000001ff027807 */ /* 0x000fe40000800000 */
[----:B------:R-:W-:Y:S02]  /*8100*/  SEL R0, R0, RZ, P1 ;  /* 0x000000ff00007207 */ /* 0x000fe40000800000 */
[----:B------:R-:W-:-:S03]  /*8110*/  LOP3.LUT R9, R9, R2, RZ, 0x3c, !PT ;  /* 0x0000000209097212 */ /* 0x000fc600078e3cff */
[----:B-1----:R-:W-:Y:S01]  /*8120*/  IMAD R7, R0, 0x8, R5 ;  /* 0x0000000800077824 */ /* 0x002fe200078e0205 */
[----:B------:R-:W-:Y:S01]  /*8130*/  SHF.L.U32 R4, R9, 0x1f, RZ ;  /* 0x0000001f09047819 */ /* 0x000fe200000006ff */
[----:B--2---:R-:W-:Y:S06]  /*8140*/  @!P0 BRA `(.L_x_164) ;  /* 0x0000000400d88947 */ /* 0x004fec0003800000 */
.L_x_186:
[----:B------:R-:W2:Y:S01]  /*8150*/  SYNCS.PHASECHK.TRANS64.TRYWAIT P0, [R7+URZ], R4 ;  /* 0x00000004070075a7 */ /* 0x000ea2000800017f */
[----:B------:R-:W-:-:S05]  /*8160*/  VIADD R0, R0, 0x1 ;  /* 0x0000000100007836 */ /* 0x000fca0000000000 */
[----:B------:R-:W-:-:S04]  /*8170*/  ISETP.NE.AND P1, PT, R0, 0x4, PT ;  /* 0x000000040000780c */ /* 0x000fc80003f25270 */
[----:B------:R-:W-:Y:S02]  /*8180*/  SEL R2, RZ, 0x1, P1 ;  /* 0x00000001ff027807 */ /* 0x000fe40000800000 */
[----:B------:R-:W-:Y:S02]  /*8190*/  SEL R0, R0, RZ, P1 ;  /* 0x000000ff00007207 */ /* 0x000fe40000800000 */
[----:B------:R-:W-:Y:S01]  /*81a0*/  LOP3.LUT R2, R9, R2, RZ, 0x3c, !PT ;  /* 0x0000000209027212 */ /* 0x000fe200078e3cff */
[----:B--2---:R-:W-:Y:S06]  /*81b0*/  @!P0 BRA `(.L_x_165) ;  /* 0x0000000400d08947 */ /* 0x004fec0003800000 */
.L_x_187:
[----:B------:R-:W-:Y:S01]  /*81c0*/  IMAD R5, R0, 0x8, R5 ;  /* 0x0000000800057824 */ /* 0x000fe200078e0205 */
[----:B------:R-:W-:-:S07]  /*81d0*/  SHF.L.U32 R0, R2, 0x1f, RZ ;  /* 0x0000001f02007819 */ /* 0x000fce00000006ff */
.L_x_166:
[----:B---3--:R3:W4:Y:S02]  /*81e0*/  SYNCS.PHASECHK.TRANS64.TRYWAIT P0, [R5+URZ], R0 ;  /* 0x00000000050075a7 */ /* 0x008724000800017f */
[----:B----4-:R-:W-:Y:S05]  /*81f0*/  @!P0 NANOSLEEP.SYNCS 0x989680 ;  /* 0x009896800000895d */ /* 0x010fea0003900000 */
[----:B------:R-:W4:Y:S02]  /*8200*/  @!P0 SYNCS.PHASECHK.TRANS64 P0, [R5+URZ], R0 ;  /* 0x00000000050085a7 */ /* 0x000f24000800007f */
[----:B----4-:R-:W-:Y:S05]  /*8210*/  @!P0 BRA `(.L_x_166) ;  /* 0xfffffffc00f08947 */ /* 0x010fea000383ffff */
.L_x_9:
[----:B------:R-:W-:Y:S05]  /*8220*/  BSYNC B6 ;  /* 0x0000000000067941 */ /* 0x000fea0003800000 */
.L_x_7:
[----:B------:R-:W-:Y:S05]  /*8230*/  EXIT ;  /* 0x000000000000794d */ /* 0x000fea0003800000 */
.L_x_22:
[----:B----4-:R4:W1:Y:S02]  /*8240*/  SYNCS.PHASECHK.TRANS64.TRYWAIT P1, [R3+URZ], R0 ;  /* 0x00000000030075a7 */ /* 0x010864000802017f */
[----:B-1----:R-:W-:Y:S05]  /*8250*/  @!P1 NANOSLEEP.SYNCS 0x989680 ;  /* 0x009896800000995d */ /* 0x002fea0003900000 */
[----:B------:R-:W1:Y:S02]  /*8260*/  @!P1 SYNCS.PHASECHK.TRANS64 P1, [R3+URZ], R0 ;  /* 0x00000000030095a7 */ /* 0x000e64000802007f */
[----:B-1----:R-:W-:Y:S05]  /*8270*/  @!P1 BRA `(.L_x_22) ;  /* 0xfffffffc00f09947 */ /* 0x002fea000383ffff */
[----:B------:R-:W-:Y:S05]  /*8280*/  BRA `(.L_x_21) ;  /* 0xffffff9400347947 */ /* 0x000fea000383ffff */
.L_x_27:
[----:B---3--:R-:W-:-:S04]  /*8290*/  MOV R4, UR4 ;  /* 0x0000000400047c02 */ /* 0x008fc80008000f00 */
[----:B------:R3:W4:Y:S03]  /*82a0*/  SYNCS.PHASECHK.TRANS64.TRYWAIT P1, [R4+URZ], R3 ;  /* 0x00000003040075a7 */ /* 0x000726000802017f */
[----:B----4-:R-:W-:Y:S05]  /*82b0*/  @!P1 NANOSLEEP.SYNCS 0x989680 ;  /* 0x009896800000995d */ /* 0x010fea0003900000 */
[----:B------:R-:W4:Y:S02]  /*82c0*/  @!P1 SYNCS.PHASECHK.TRANS64 P1, [R4+URZ], R3 ;  /* 0x00000003040095a7 */ /* 0x000f24000802007f */
[----:B----4-:R-:W-:Y:S05]  /*82d0*/  @!P1 BRA `(.L_x_27) ;  /* 0xfffffffc00ec9947 */ /* 0x010fea000383ffff */
[----:B------:R-:W-:Y:S05]  /*82e0*/  BRA `(.L_x_26) ;  /* 0xffffff9800647947 */ /* 0x000fea000383ffff */
.L_x_51:
[----:B--2---:R-:W-:-:S04]  /*82f0*/  IMAD.U32 R5, RZ, RZ, UR51 ;  /* 0x00000033ff057e24 */ /* 0x004fc8000f8e00ff */
[----:B------:R2:W3:Y:S03]  /*8300*/  SYNCS.PHASECHK.TRANS64.TRYWAIT P2, [R5+URZ+0x40], R4 ;  /* 0x00004004050075a7 */ /* 0x0004e6000804017f */
[----:B---3--:R-:W-:Y:S05]  /*8310*/  @!P2 NANOSLEEP.SYNCS 0x989680 ;  /* 0x009896800000a95d */ /* 0x008fea0003900000 */
[----:B------:R-:W3:Y:S02]  /*8320*/  @!P2 SYNCS.PHASECHK.TRANS64 P2, [R5+URZ+0x40], R4 ;  /* 0x000040040500a5a7 */ /* 0x000ee4000804007f */
[----:B---3--:R-:W-:Y:S05]  /*8330*/  @!P2 BRA `(.L_x_51) ;  /* 0xfffffffc00eca947 */ /* 0x008fea000383ffff */
[----:B------:R-:W-:Y:S05]  /*8340*/  BRA `(.L_x_167) ;  /* 0xffffffa800c87947 */ /* 0x000fea000383ffff */
.L_x_62:
[----:B--2---:R2:W3:Y:S02]  /*8350*/  SYNCS.PHASECHK.TRANS64.TRYWAIT P3, [R4+URZ+0x40], R5 ;  /* 0x00004005040075a7 */ /* 0x0044e4000806017f */
[----:B---3--:R-:W-:Y:S05]  /*8360*/  @!P3 NANOSLEEP.SYNCS 0x989680 ;  /* 0x009896800000b95d */ /* 0x008fea0003900000 */
[----:B------:R-:W3:Y:S02]  /*8370*/  @!P3 SYNCS.PHASECHK.TRANS64 P3, [R4+URZ+0x40], R5 ;  /* 0x000040050400b5a7 */ /* 0x000ee4000806007f */
[----:B---3--:R-:W-:Y:S05]  /*8380*/  @!P3 BRA `(.L_x_62) ;  /* 0xfffffffc00f0b947 */ /* 0x008fea000383ffff */
[----:B------:R-:W-:Y:S05]  /*8390*/  BRA `(.L_x_168) ;  /* 0xffffffb400387947 */ /* 0x000fea000383ffff */
.L_x_73:
[----:B--2---:R2:W3:Y:S02]  /*83a0*/  SYNCS.PHASECHK.TRANS64.TRYWAIT P3, [R4+URZ+0x40], R5 ;  /* 0x00004005040075a7 */ /* 0x0044e4000806017f */
[----:B---3--:R-:W-:Y:S05]  /*83b0*/  @!P3 NANOSLEEP.SYNCS 0x989680 ;  /* 0x009896800000b95d */ /* 0x008fea0003900000 */
[----:B------:R-:W3:Y:S02]  /*83c0*/  @!P3 SYNCS.PHASECHK.TRANS64 P3, [R4+URZ+0x40], R5 ;  /* 0x000040050400b5a7 */ /* 0x000ee4000806007f */
[----:B---3--:R-:W-:Y:S05]  /*83d0*/  @!P3 BRA `(.L_x_73) ;  /* 0xfffffffc00f0b947 */ /* 0x008fea000383ffff */
[----:B------:R-:W-:Y:S05]  /*83e0*/  BRA `(.L_x_169) ;  /* 0xffffffbc00347947 */ /* 0x000fea000383ffff */
.L_x_84:
[----:B--2---:R2:W3:Y:S02]  /*83f0*/  SYNCS.PHASECHK.TRANS64.TRYWAIT P3, [R5+URZ+0x40], R4 ;  /* 0x00004004050075a7 */ /* 0x0044e4000806017f */
[----:B---3--:R-:W-:Y:S05]  /*8400*/  @!P3 NANOSLEEP.SYNCS 0x989680 ;  /* 0x009896800000b95d */ /* 0x008fea0003900000 */
[----:B------:R-:W3:Y:S02]  /*8410*/  @!P3 SYNCS.PHASECHK.TRANS64 P3, [R5+URZ+0x40], R4 ;  /* 0x000040040500b5a7 */ /* 0x000ee4000806007f */
[----:B---3--:R-:W-:Y:S05]  /*8420*/  @!P3 BRA `(.L_x_84) ;  /* 0xfffffffc00f0b947 */ /* 0x008fea000383ffff */
[----:B------:R-:W-:Y:S05]  /*8430*/  BRA `(.L_x_170) ;  /* 0xffffffc400247947 */ /* 0x000fea000383ffff */
.L_x_104:
[----:B-1----:R-:W-:-:S04]  /*8440*/  IMAD.U32 R3, RZ, RZ, UR4 ;  /* 0x00000004ff037e24 */ /* 0x002fc8000f8e00ff */
[----:B------:R1:W2:Y:S03]  /*8450*/  SYNCS.PHASECHK.TRANS64.TRYWAIT P0, [R3+URZ+0x88], R0 ;  /* 0x00008800030075a7 */ /* 0x0002a6000800017f */
[----:B--2---:R-:W-:Y:S05]  /*8460*/  @!P0 NANOSLEEP.SYNCS 0x989680 ;  /* 0x009896800000895d */ /* 0x004fea0003900000 */
[----:B------:R-:W2:Y:S02]  /*8470*/  @!P0 SYNCS.PHASECHK.TRANS64 P0, [R3+URZ+0x88], R0 ;  /* 0x00008800030085a7 */ /* 0x000ea4000800007f */
[----:B--2---:R-:W-:Y:S05]  /*8480*/  @!P0 BRA `(.L_x_104) ;  /* 0xfffffffc00ec8947 */ /* 0x004fea000383ffff */
[----:B------:R-:W-:Y:S05]  /*8490*/  BRA `(.L_x_103) ;  /* 0xffffffdc00047947 */ /* 0x000fea000383ffff */
.L_x_113:
[----:B-1----:R-:W-:-:S04]  /*84a0*/  IMAD.U32 R5, RZ, RZ, UR4 ;  /* 0x00000004ff057e24 */ /* 0x002fc8000f8e00ff */
[----:B------:R1:W2:Y:S03]  /*84b0*/  SYNCS.PHASECHK.TRANS64.TRYWAIT P1, [R5+URZ+0x60], R4 ;  /* 0x00006004050075a7 */ /* 0x0002a6000802017f */
[----:B--2---:R-:W-:Y:S05]  /*84c0*/  @!P1 NANOSLEEP.SYNCS 0x989680 ;  /* 0x009896800000995d */ /* 0x004fea0003900000 */
[----:B------:R-:W2:Y:S02]  /*84d0*/  @!P1 SYNCS.PHASECHK.TRANS64 P1, [R5+URZ+0x60], R4 ;  /* 0x00006004050095a7 */ /* 0x000ea4000802007f */
[----:B--2---:R-:W-:Y:S05]  /*84e0*/  @!P1 BRA `(.L_x_113) ;  /* 0xfffffffc00ec9947 */ /* 0x004fea000383ffff */
[----:B------:R-:W-:Y:S05]  /*84f0*/  BRA `(.L_x_171) ;  /* 0xffffffdc00ec7947 */ /* 0x000fea000383ffff */
.L_x_119:
[----:B-12---:R-:W-:-:S04]  /*8500*/  IMAD.U32 R5, RZ, RZ, UR4 ;  /* 0x00000004ff057e24 */ /* 0x006fc8000f8e00ff */
[----:B------:R1:W2:Y:S03]  /*8510*/  SYNCS.PHASECHK.TRANS64.TRYWAIT P1, [R5+URZ+0x68], R4 ;  /* 0x00006804050075a7 */ /* 0x0002a6000802017f */
[----:B--2---:R-:W-:Y:S05]  /*8520*/  @!P1 NANOSLEEP.SYNCS 0x989680 ;  /* 0x009896800000995d */ /* 0x004fea0003900000 */
[----:B------:R-:W2:Y:S02]  /*8530*/  @!P1 SYNCS.PHASECHK.TRANS64 P1, [R5+URZ+0x68], R4 ;  /* 0x00006804050095a7 */ /* 0x000ea4000802007f */
[----:B--2---:R-:W-:Y:S05]  /*8540*/  @!P1 BRA `(.L_x_119) ;  /* 0xfffffffc00ec9947 */ /* 0x004fea000383ffff */
[----:B------:R-:W-:Y:S05]  /*8550*/  BRA `(.L_x_172) ;  /* 0xffffffe000347947 */ /* 0x000fea000383ffff */
.L_x_125:
[----:B-123--:R-:W-:-:S04]  /*8560*/  IMAD.U32 R5, RZ, RZ, UR4 ;  /* 0x00000004ff057e24 */ /* 0x00efc8000f8e00ff */
[----:B------:R1:W2:Y:S03]  /*8570*/  SYNCS.PHASECHK.TRANS64.TRYWAIT P1, [R5+URZ+0x70], R4 ;  /* 0x00007004050075a7 */ /* 0x0002a6000802017f */
[----:B--2---:R-:W-:Y:S05]  /*8580*/  @!P1 NANOSLEEP.SYNCS 0x989680 ;  /* 0x009896800000995d */ /* 0x004fea0003900000 */
[----:B------:R-:W2:Y:S02]  /*8590*/  @!P1 SYNCS.PHASECHK.TRANS64 P1, [R5+URZ+0x70], R4 ;  /* 0x00007004050095a7 */ /* 0x000ea4000802007f */
[----:B--2---:R-:W-:Y:S05]  /*85a0*/  @!P1 BRA `(.L_x_125) ;  /* 0xfffffffc00ec9947 */ /* 0x004fea000383ffff */
[----:B------:R-:W-:Y:S05]  /*85b0*/  BRA `(.L_x_173) ;  /* 0xffffffe000887947 */ /* 0x000fea000383ffff */
.L_x_131:
[----:B-1234-:R-:W-:-:S04]  /*85c0*/  IMAD.U32 R5, RZ, RZ, UR4 ;  /* 0x00000004ff057e24 */ /* 0x01efc8000f8e00ff */
[----:B------:R1:W2:Y:S03]  /*85d0*/  SYNCS.PHASECHK.TRANS64.TRYWAIT P1, [R5+URZ+0x78], R4 ;  /* 0x00007804050075a7 */ /* 0x0002a6000802017f */
[----:B--2---:R-:W-:Y:S05]  /*85e0*/  @!P1 NANOSLEEP.SYNCS 0x989680 ;  /* 0x009896800000995d */ /* 0x004fea0003900000 */
[----:B------:R-:W2:Y:S02]  /*85f0*/  @!P1 SYNCS.PHASECHK.TRANS64 P1, [R5+URZ+0x78], R4 ;  /* 0x00007804050095a7 */ /* 0x000ea4000802007f */
[----:B--2---:R-:W-:Y:S05]  /*8600*/  @!P1 BRA `(.L_x_131) ;  /* 0xfffffffc00ec9947 */ /* 0x004fea000383ffff */
[----:B------:R-:W-:Y:S05]  /*8610*/  BRA `(.L_x_174) ;  /* 0xffffffe000d47947 */ /* 0x000fea000383ffff */
.L_x_141:
[----:B-1----:R1:W3:Y:S02]  /*8620*/  SYNCS.PHASECHK.TRANS64.TRYWAIT P0, [R3+URZ+0x60], R2 ;  /* 0x00006002030075a7 */ /* 0x0022e4000800017f */
[----:B---3--:R-:W-:Y:S05]  /*8630*/  @!P0 NANOSLEEP.SYNCS 0x989680 ;  /* 0x009896800000895d */ /* 0x008fea0003900000 */
[----:B------:R-:W3:Y:S02]  /*8640*/  @!P0 SYNCS.PHASECHK.TRANS64 P0, [R3+URZ+0x60], R2 ;  /* 0x00006002030085a7 */ /* 0x000ee4000800007f */
[----:B---3--:R-:W-:Y:S05]  /*8650*/  @!P0 BRA `(.L_x_141) ;  /* 0xfffffffc00f08947 */ /* 0x008fea000383ffff */
[----:B------:R-:W-:Y:S05]  /*8660*/  BRA `(.L_x_175) ;  /* 0xffffffe800cc7947 */ /* 0x000fea000383ffff */
.L_x_143:
[----:B---3--:R3:W1:Y:S02]  /*8670*/  SYNCS.PHASECHK.TRANS64.TRYWAIT P0, [R3+URZ+0x68], R2 ;  /* 0x00006802030075a7 */ /* 0x008664000800017f */
[----:B-1----:R-:W-:Y:S05]  /*8680*/  @!P0 NANOSLEEP.SYNCS 0x989680 ;  /* 0x009896800000895d */ /* 0x002fea0003900000 */
[----:B------:R-:W1:Y:S02]  /*8690*/  @!P0 SYNCS.PHASECHK.TRANS64 P0, [R3+URZ+0x68], R2 ;  /* 0x00006802030085a7 */ /* 0x000e64000800007f */
[----:B-1----:R-:W-:Y:S05]  /*86a0*/  @!P0 BRA `(.L_x_143) ;  /* 0xfffffffc00f08947 */ /* 0x002fea000383ffff */
[----:B------:R-:W-:Y:S05]  /*86b0*/  BRA `(.L_x_176) ;  /* 0xffffffe800c87947 */ /* 0x000fea000383ffff */
.L_x_145:
[----:B------:R1:W1:Y:S02]  /*86c0*/  SYNCS.PHASECHK.TRANS64.TRYWAIT P0, [R3+URZ+0x70], R2 ;  /* 0x00007002030075a7 */ /* 0x000264000800017f */
[----:B-1----:R-:W-:Y:S05]  /*86d0*/  @!P0 NANOSLEEP.SYNCS 0x989680 ;  /* 0x009896800000895d */ /* 0x002fea0003900000 */
[----:B------:R-:W1:Y:S02]  /*86e0*/  @!P0 SYNCS.PHASECHK.TRANS64 P0, [R3+URZ+0x70], R2 ;  /* 0x00007002030085a7 */ /* 0x000e64000800007f */
[----:B-1----:R-:W-:Y:S05]  /*86f0*/  @!P0 BRA `(.L_x_145) ;  /* 0xfffffffc00f08947 */ /* 0x002fea000383ffff */
[----:B------:R-:W-:Y:S05]  /*8700*/  BRA `(.L_x_177) ;  /* 0xffffffe800c47947 */ /* 0x000fea000383ffff */
.L_x_149:
[----:B------:R-:W-:Y:S01]  /*8710*/  BSSY B1, `(.L_x_178) ;  /* 0x0000006000017945 */ /* 0x000fe20003800000 */
[----:B------:R-:W-:-:S07]  /*8720*/  IMAD.MOV.U32 R15, RZ, RZ, -0x1 ;  /* 0xffffffffff0f7424 */ /* 0x000fce00078e00ff */
[----:B------:R-:W-:Y:S05]  /*8730*/  WARPSYNC.COLLECTIVE R15, `(.L_x_179) ;  /* 0x000000000f0c7348 */ /* 0x000fea0003c00000 */
[----:B------:R-:W-:Y:S02]  /*8740*/  ELECT P6, UR62, PT ;  /* 0x00000000003e782f */ /* 0x000fe400038c0000 */
[----:B------:R-:W-:Y:S01]  /*8750*/  MOV R14, UR62 ;  /* 0x0000003e000e7c02 */ /* 0x000fe20008000f00 */
[----:B------:R-:W-:Y:S10]  /*8760*/  ENDCOLLECTIVE ;  /* 0x000000000000791b */ /* 0x000ff40003800000 */
.L_x_179:
[----:B------:R-:W-:Y:S05]  /*8770*/  BSYNC B1 ;  /* 0x0000000000017941 */ /* 0x000fea0003800000 */
.L_x_178:
[----:B------:R-:W-:Y:S05]  /*8780*/  BRA `(.L_x_180) ;  /* 0xffffffec00387947 */ /* 0x000fea000383ffff */
.L_x_152:
[----:B--2---:R2:W3:Y:S02]  /*8790*/  SYNCS.PHASECHK.TRANS64.TRYWAIT P1, [R15+URZ+0x20], R8 ;  /* 0x000020080f0075a7 */ /* 0x0044e4000802017f */
[----:B---3--:R-:W-:Y:S05]  /*87a0*/  @!P1 NANOSLEEP.SYNCS 0x989680 ;  /* 0x009896800000995d */ /* 0x008fea0003900000 */
[----:B------:R-:W3:Y:S02]  /*87b0*/  @!P1 SYNCS.PHASECHK.TRANS64 P1, [R15+URZ+0x20], R8 ;  /* 0x000020080f0095a7 */ /* 0x000ee4000802007f */
[----:B---3--:R-:W-:Y:S05]  /*87c0*/  @!P1 BRA `(.L_x_152) ;  /* 0xfffffffc00f09947 */ /* 0x008fea000383ffff */
[----:B------:R-:W-:Y:S05]  /*87d0*/  BRA `(.L_x_181) ;  /* 0xffffffec006c7947 */ /* 0x000fea000383ffff */
.L_x_161:
[----:B------:R-:W-:Y:S01]  /*87e0*/  BSSY B0, `(.L_x_182) ;  /* 0x0000006000007945 */ /* 0x000fe20003800000 */
[----:B------:R-:W-:-:S07]  /*87f0*/  IMAD.MOV.U32 R15, RZ, RZ, -0x1 ;  /* 0xffffffffff0f7424 */ /* 0x000fce00078e00ff */
[----:B------:R-:W-:Y:S05]  /*8800*/  WARPSYNC.COLLECTIVE R15, `(.L_x_183) ;  /* 0x000000000f0c7348 */ /* 0x000fea0003c00000 */
[----:B------:R-:W-:Y:S02]  /*8810*/  ELECT P6, UR62, PT ;  /* 0x00000000003e782f */ /* 0x000fe400038c0000 */
[----:B------:R-:W-:Y:S01]  /*8820*/  MOV R14, UR62 ;  /* 0x0000003e000e7c02 */ /* 0x000fe20008000f00 */
[----:B------:R-:W-:Y:S10]  /*8830*/  ENDCOLLECTIVE ;  /* 0x000000000000791b */ /* 0x000ff40003800000 */
.L_x_183:
[----:B------:R-:W-:Y:S05]  /*8840*/  BSYNC B0 ;  /* 0x0000000000007941 */ /* 0x000fea0003800000 */
.L_x_182:
[----:B------:R-:W-:Y:S05]  /*8850*/  BRA `(.L_x_184) ;  /* 0xfffffff400c87947 */ /* 0x000fea000383ffff */
.L_x_163:
[----:B-1----:R1:W2:Y:S02]  /*8860*/  SYNCS.PHASECHK.TRANS64.TRYWAIT P0, [R7+URZ], R4 ;  /* 0x00000004070075a7 */ /* 0x0022a4000800017f */
[----:B--2---:R-:W-:Y:S05]  /*8870*/  @!P0 NANOSLEEP.SYNCS 0x989680 ;  /* 0x009896800000895d */ /* 0x004fea0003900000 */
[----:B------:R-:W2:Y:S02]  /*8880*/  @!P0 SYNCS.PHASECHK.TRANS64 P0, [R7+URZ], R4 ;  /* 0x00000004070085a7 */ /* 0x000ea4000800007f */
[----:B--2---:R-:W-:Y:S05]  /*8890*/  @!P0 BRA `(.L_x_163) ;  /* 0xfffffffc00f08947 */ /* 0x004fea000383ffff */
[----:B------:R-:W-:Y:S05]  /*88a0*/  BRA `(.L_x_185) ;  /* 0xfffffff800047947 */ /* 0x000fea000383ffff */
.L_x_164:
[----:B-1----:R1:W2:Y:S02]  /*88b0*/  SYNCS.PHASECHK.TRANS64.TRYWAIT P0, [R6+URZ], R3 ;  /* 0x00000003060075a7 */ /* 0x0022a4000800017f */
[----:B--2---:R-:W-:Y:S05]  /*88c0*/  @!P0 NANOSLEEP.SYNCS 0x989680 ;  /* 0x009896800000895d */ /* 0x004fea0003900000 */
[----:B------:R-:W2:Y:S02]  /*88d0*/  @!P0 SYNCS.PHASECHK.TRANS64 P0, [R6+URZ], R3 ;  /* 0x00000003060085a7 */ /* 0x000ea4000800007f */
[----:B--2---:R-:W-:Y:S05]  /*88e0*/  @!P0 BRA `(.L_x_164) ;  /* 0xfffffffc00f08947 */ /* 0x004fea000383ffff */
[----:B------:R-:W-:Y:S05]  /*88f0*/  BRA `(.L_x_186) ;  /* 0xfffffff800147947 */ /* 0x000fea000383ffff */
.L_x_165:
[----:B--2---:R2:W3:Y:S02]  /*8900*/  SYNCS.PHASECHK.TRANS64.TRYWAIT P0, [R7+URZ], R4 ;  /* 0x00000004070075a7 */ /* 0x0044e4000800017f */
[----:B---3--:R-:W-:Y:S05]  /*8910*/  @!P0 NANOSLEEP.SYNCS 0x989680 ;  /* 0x009896800000895d */ /* 0x008fea0003900000 */
[----:B------:R-:W3:Y:S02]  /*8920*/  @!P0 SYNCS.PHASECHK.TRANS64 P0, [R7+URZ], R4 ;  /* 0x00000004070085a7 */ /* 0x000ee4000800007f */
[----:B---3--:R-:W-:Y:S05]  /*8930*/  @!P0 BRA `(.L_x_165) ;  /* 0xfffffffc00f08947 */ /* 0x008fea000383ffff */
[----:B------:R-:W-:Y:S05]  /*8940*/  BRA `(.L_x_187) ;  /* 0xfffffff8001c7947 */ /* 0x000fea000383ffff */
.L_x_188:
[----:B------:R-:W-:-:S00]  /*8950*/  BRA `(.L_x_188) ;  /* 0xfffffffc00fc7947 */ /* 0x000fc0000383ffff */
[----:B------:R-:W-:-:S00]  /*8960*/  NOP ;  /* 0x0000000000007918 */ /* 0x000fc00000000000 */
        /* <DEDUP_REMOVED lines=9> */
.L_x_189:


//--------------------- .nv.global.init           --------------------------
	.section	.nv.global.init,"aw",@progbits
.nv.global.init:
	.type		$str$22,@object
	.size		$str$22,($str$26 - $str$22)
$str$22:
        /*0000*/ 	.byte	0x6b, 0x5f, 0x74, 0x69, 0x6c, 0x65, 0x5f, 0x63, 0x6f, 0x75, 0x6e, 0x74, 0x20, 0x3e, 0x3d, 0x20
        /*0010*/ 	.byte	0x31, 0x00
	.type		$str$26,@object
	.size		$str$26,($str$27 - $str$26)
$str$26:
        /*0012*/ 	.byte	0x28, 0x61, 0x64, 0x64, 0x72, 0x65, 0x73, 0x73, 0x20, 0x26, 0x20, 0x6d, 0x61, 0x73, 0x6b, 0x29
        /*0022*/ 	.byte	0x20, 0x3d, 0x3d, 0x20, 0x30, 0x00
	.type		$str$27,@object
	.size		$str$27,($str$23 - $str$27)
$str$27:
        /*0028*/ 	.byte	0x2f, 0x74, 0x6d, 0x70, 0x2f, 0x63, 0x75, 0x74, 0x6c, 0x61, 0x73, 0x73, 0x5f, 0x73, 0x77, 0x65
        /*0038*/ 	.byte	0x65, 0x70, 0x5f, 0x73, 0x72, 0x63, 0x2f, 0x69, 0x6e, 0x63, 0x6c, 0x75, 0x64, 0x65, 0x2f, 0x63
        /*0048*/ 	.byte	0x75, 0x74, 0x65, 0x2f, 0x70, 0x6f, 0x69, 0x6e, 0x74, 0x65, 0x72, 0x5f, 0x66, 0x6c, 0x61, 0x67
        /*0058*/ 	.byte	0x67, 0x65, 0x64, 0x2e, 0x68, 0x70, 0x70, 0x00
	.type		$str$23,@object
	.size		$str$23,(__unnamed_2 - $str$23)
$str$23:
        /*0060*/ 	.byte	0x2f, 0x74, 0x6d, 0x70, 0x2f, 0x63, 0x75, 0x74, 0x6c, 0x61, 0x73, 0x73, 0x5f, 0x73, 0x77, 0x65
        /*0070*/ 	.byte	0x65, 0x70, 0x5f, 0x73, 0x72, 0x63, 0x2f, 0x69, 0x6e, 0x63, 0x6c, 0x75, 0x64, 0x65, 0x2f, 0x63
        /*0080*/ 	.byte	0x75, 0x74, 0x6c, 0x61, 0x73, 0x73, 0x2f, 0x67, 0x65, 0x6d, 0x6d, 0x2f, 0x63, 0x6f, 0x6c, 0x6c
        /*0090*/ 	.byte	0x65, 0x63, 0x74, 0x69, 0x76, 0x65, 0x2f, 0x73, 0x6d, 0x39, 0x30, 0x5f, 0x6d, 0x6d, 0x61, 0x5f
        /*00a0*/ 	.byte	0x74, 0x6d, 0x61, 0x5f, 0x67, 0x6d, 0x6d, 0x61, 0x5f, 0x73, 0x73, 0x5f, 0x77, 0x61, 0x72, 0x70
        /*00b0*/ 	.byte	0x73, 0x70, 0x65, 0x63, 0x69, 0x61, 0x6c, 0x69, 0x7a, 0x65, 0x64, 0x2e, 0x68, 0x70, 0x70, 0x00
	.type		__unnamed_2,@object
	.size		__unnamed_2,(__unnamed_1 - __unnamed_2)
__unnamed_2:
        /*00c0*/ 	.byte	0x61, 0x75, 0x74, 0x6f, 0x20, 0x63, 0x75, 0x74, 0x65, 0x3a, 0x3a, 0x61, 0x73, 0x5f, 0x70, 0x6f
        /* <DEDUP_REMOVED lines=27> */
        /*0280*/ 	.byte	0x3c, 0x34, 0x30, 0x39, 0x36, 0x3e, 0x3e, 0x3e, 0x3e, 0x3e, 0x5d, 0x00
	.type		__unnamed_1,@object
	.size		__unnamed_1,(.L_0 - __unnamed_1)
__unnamed_1:
        /* <DEDUP_REMOVED lines=181> */
        /*0ddc*/ 	.byte	0x79, 0x5d, 0x00
.L_0:


//--------------------- .nv.shared._ZN7cutlass13device_kernelINS_4gemm6kernel13GemmUniversalIN4cute5tupleIJiiiiEEENS1_10collective13CollectiveMmaINS1_34MainloopSm90TmaGmmaWarpSpecializedILi4ENS5_IJNS4_1CILi1EEESB_SB_EEENS1_35KernelTmaWarpSpecializedCooperativeEEENS5_IJNSA_ILi256EEENSA_ILi64EEESG_EEENS_10bfloat16_tENS5_IJlSB_lEEESI_SJ_NS4_8TiledMMAINS4_8MMA_AtomIJNS4_4SM904GMMA27MMA_64x64x16_F32BF16BF16_SSILNSN_5MajorE0ELSP_0ELNSN_7ScaleInE1ELSQ_1EEEEEENS4_6LayoutINS5_IJNSA_ILi2EEESB_SB_EEENS5_IJSB_NSA_ILi0EEESW_EEEEENS5_IJNS4_10UnderscoreESZ_SZ_EEEEENS4_13SM90_TMA_LOADENS4_14ComposedLayoutINS4_7SwizzleILi3ELi4ELi3EEENS4_18smem_ptr_flag_bitsILi16EEENST_INS5_IJNSA_ILi8EEESG_EEENS5_IJSG_SB_EEEEEEEvNS4_8identityES12_S1C_vS1D_EENS_8epilogue10collective18CollectiveEpilogueINS1F_22Sm90TmaWarpSpecializedILi4ELi2ELi16ELb1ELb0EEEJSH_NS5_IJNSA_ILi128EEENSA_ILi32EEEEEESI_SJ_SI_SJ_NS1F_6fusion15FusionCallbacksIS1J_NS1N_17LinCombPerRowBiasISI_fSI_SI_fLi8ELNS_15FloatRoundStyleE2EEESH_S1M_JEEES12_NS13_INS14_ILi2ELi4ELi3EEES17_NST_INS5_IJS18_S1L_EEENS5_IJS1L_SB_EEEEEEENS4_17SM75_U32x4_LDSM_NENS4_14SM90_TMA_STOREES1X_NS4_17SM90_U32x4_STSM_NENS4_9Copy_AtomIJS20_NS_6half_tEEEEvEEEvvEEEEvNT_6ParamsE --------------------------
	.section	.nv.shared._ZN7cutlass13device_kernelINS_4gemm6kernel13GemmUniversalIN4cute5tupleIJiiiiEEENS1_10collective13CollectiveMmaINS1_34MainloopSm90TmaGmmaWarpSpecializedILi4ENS5_IJNS4_1CILi1EEESB_SB_EEENS1_35KernelTmaWarpSpecializedCooperativeEEENS5_IJNSA_ILi256EEENSA_ILi64EEESG_EEENS_10bfloat16_tENS5_IJlSB_lEEESI_SJ_NS4_8TiledMMAINS4_8MMA_AtomIJNS4_4SM904GMMA27MMA_64x64x16_F32BF16BF16_SSILNSN_5MajorE0ELSP_0ELNSN_7ScaleInE1ELSQ_1EEEEEENS4_6LayoutINS5_IJNSA_ILi2EEESB_SB_EEENS5_IJSB_NSA_ILi0EEESW_EEEEENS5_IJNS4_10UnderscoreESZ_SZ_EEEEENS4_13SM90_TMA_LOADENS4_14ComposedLayoutINS4_7SwizzleILi3ELi4ELi3EEENS4_18smem_ptr_flag_bitsILi16EEENST_INS5_IJNSA_ILi8EEESG_EEENS5_IJSG_SB_EEEEEEEvNS4_8identityES12_S1C_vS1D_EENS_8epilogue10collective18CollectiveEpilogueINS1F_22Sm90TmaWarpSpecializedILi4ELi2ELi16ELb1ELb0EEEJSH_NS5_IJNSA_ILi128EEENSA_ILi32EEEEEESI_SJ_SI_SJ_NS1F_6fusion15FusionCallbacksIS1J_NS1N_17LinCombPerRowBiasISI_fSI_SI_fLi8ELNS_15FloatRoundStyleE2EEESH_S1M_JEEES12_NS13_INS14_ILi2ELi4ELi3EEES17_NST_INS5_IJS18_S1L_EEENS5_IJS1L_SB_EEEEEEENS4_17SM75_U32x4_LDSM_NENS4_14SM90_TMA_STOREES1X_NS4_17SM90_U32x4_STSM_NENS4_9Copy_AtomIJS20_NS_6half_tEEEEvEEEvvEEEEvNT_6ParamsE,"aw",@nobits
	.sectionflags	@""
	.align	16
	.zero		1024


//--------------------- .nv.shared.reserved.0     --------------------------
	.section	.nv.shared.reserved.0,"aw",@nobits
	.weak		__nv_reservedSMEM_offset_0_alias
	.size		__nv_reservedSMEM_offset_0_alias, 0, 0
	.other		__nv_reservedSMEM_offset_0_alias,@"STO_CUDA_RESERVED_SHARED STV_DEFAULT"
__nv_reservedSMEM_offset_0_alias:
	.zero		0


//--------------------- .nv.global                --------------------------
	.section	.nv.global,"aw",@nobits
.nv.global:
	.type		_ZN39_INTERNAL_13357924_4_k_cu_76f9ab83_37034cute1_E,@object
	.size		_ZN39_INTERNAL_13357924_4_k_cu_76f9ab83_37034cute1_E,(_ZN39_INTERNAL_13357924_4_k_cu_76f9ab83_37034cuda3std3__45__cpo6cbeginE - _ZN39_INTERNAL_13357924_4_k_cu_76f9ab83_37034cute1_E)
_ZN39_INTERNAL_13357924_4_k_cu_76f9ab83_37034cute1_E:
	.zero		1
	.type		_ZN39_INTERNAL_13357924_4_k_cu_76f9ab83_37034cuda3std3__45__cpo6cbeginE,@object
	.size		_ZN39_INTERNAL_13357924_4_k_cu_76f9ab83_37034cuda3std3__45__cpo6cbeginE,(_ZN39_INTERNAL_13357924_4_k_cu_76f9ab83_37034cuda3std3__48in_placeE - _ZN39_INTERNAL_13357924_4_k_cu_76f9ab83_37034cuda3std3__45__cpo6cbeginE)
_ZN39_INTERNAL_13357924_4_k_cu_76f9ab83_37034cuda3std3__45__cpo6cbeginE:
	.zero		1
	.type		_ZN39_INTERNAL_13357924_4_k_cu_76f9ab83_37034cuda3std3__48in_placeE,@object
	.size		_ZN39_INTERNAL_13357924_4_k_cu_76f9ab83_37034cuda3std3__48in_placeE,(_ZN39_INTERNAL_13357924_4_k_cu_76f9ab83_37034cuda3std6ranges3__45__cpo9iter_moveE - _ZN39_INTERNAL_13357924_4_k_cu_76f9ab83_37034cuda3std3__48in_placeE)
_ZN39_INTERNAL_13357924_4_k_cu_76f9ab83_37034cuda3std3__48in_placeE:
	.zero		1
	.type		_ZN39_INTERNAL_13357924_4_k_cu_76f9ab83_37034cuda3std6ranges3__45__cpo9iter_moveE,@object
	.size		_ZN39_INTERNAL_13357924_4_k_cu_76f9ab83_37034cuda3std6ranges3__45__cpo9iter_moveE,(_ZN39_INTERNAL_13357924_4_k_cu_76f9ab83_37034cuda3std3__45__cpo5beginE - _ZN39_INTERNAL_13357924_4_k_cu_76f9ab83_37034cuda3std6ranges3__45__cpo9iter_moveE)
_ZN39_INTERNAL_13357924_4_k_cu_76f9ab83_37034cuda3std6ranges3__45__cpo9iter_moveE:
	.zero		1
	.type		_ZN39_INTERNAL_13357924_4_k_cu_76f9ab83_37034cuda3std3__45__cpo5beginE,@object
	.size		_ZN39_INTERNAL_13357924_4_k_cu_76f9ab83_37034cuda3std3__45__cpo5beginE,(_ZN39_INTERNAL_13357924_4_k_cu_76f9ab83_37034cuda3std3__441_GLOBAL__N__13357924_4_k_cu_76f9ab83_37036ignoreE - _ZN39_INTERNAL_13357924_4_k_cu_76f9ab83_37034cuda3std3__45__cpo5beginE)
_ZN39_INTERNAL_13357924_4_k_cu_76f9ab83_37034cuda3std3__45__cpo5beginE:
	.zero		1
	.type		_ZN39_INTERNAL_13357924_4_k_cu_76f9ab83_37034cuda3std3__441_GLOBAL__N__13357924_4_k_cu_76f9ab83_37036ignoreE,@object
	.size		_ZN39_INTERNAL_13357924_4_k_cu_76f9ab83_37034cuda3std3__441_GLOBAL__N__13357924_4_k_cu_76f9ab83_37036ignoreE,(_ZN39_INTERNAL_13357924_4_k_cu_76f9ab83_37034cute7productE - _ZN39_INTERNAL_13357924_4_k_cu_76f9ab83_37034cuda3std3__441_GLOBAL__N__13357924_4_k_cu_76f9ab83_37036ignoreE)
_ZN39_INTERNAL_13357924_4_k_cu_76f9ab83_37034cuda3std3__441_GLOBAL__N__13357924_4_k_cu_76f9ab83_37036ignoreE:
	.zero		1
	.type		_ZN39_INTERNAL_13357924_4_k_cu_76f9ab83_37034cute7productE,@object
	.size		_ZN39_INTERNAL_13357924_4_k_cu_76f9ab83_37034cute7productE,(_ZN39_INTERNAL_13357924_4_k_cu_76f9ab83_37034cuda3std3__45__cpo3endE - _ZN39_INTERNAL_13357924_4_k_cu_76f9ab83_37034cute7productE)
_ZN39_INTERNAL_13357924_4_k_cu_76f9ab83_37034cute7productE:
	.zero		1
	.type		_ZN39_INTERNAL_13357924_4_k_cu_76f9ab83_37034cuda3std3__45__cpo3endE,@object
	.size		_ZN39_INTERNAL_13357924_4_k_cu_76f9ab83_37034cuda3std3__45__cpo3endE,(_ZN39_INTERNAL_13357924_4_k_cu_76f9ab83_37034cuda3std3__419piecewise_constructE - _ZN39_INTERNAL_13357924_4_k_cu_76f9ab83_37034cuda3std3__45__cpo3endE)
_ZN39_INTERNAL_13357924_4_k_cu_76f9ab83_37034cuda3std3__45__cpo3endE:
	.zero		1
	.type		_ZN39_INTERNAL_13357924_4_k_cu_76f9ab83_37034cuda3std3__419piecewise_constructE,@object
	.size		_ZN39_INTERNAL_13357924_4_k_cu_76f9ab83_37034cuda3std3__419piecewise_constructE,(_ZN39_INTERNAL_13357924_4_k_cu_76f9ab83_37034cuda3std3__45__cpo4cendE - _ZN39_INTERNAL_13357924_4_k_cu_76f9ab83_37034cuda3std3__419piecewise_constructE)
_ZN39_INTERNAL_13357924_4_k_cu_76f9ab83_37034cuda3std3__419piecewise_constructE:
	.zero		1
	.type		_ZN39_INTERNAL_13357924_4_k_cu_76f9ab83_37034cuda3std3__45__cpo4cendE,@object
	.size		_ZN39_INTERNAL_13357924_4_k_cu_76f9ab83_37034cuda3std3__45__cpo4cendE,(_ZN39_INTERNAL_13357924_4_k_cu_76f9ab83_37034cuda3std6ranges3__45__cpo4swapE - _ZN39_INTERNAL_13357924_4_k_cu_76f9ab83_37034cuda3std3__45__cpo4cendE)
_ZN39_INTERNAL_13357924_4_k_cu_76f9ab83_37034cuda3std3__45__cpo4cendE:
	.zero		1
	.type		_ZN39_INTERNAL_13357924_4_k_cu_76f9ab83_37034cuda3std6ranges3__45__cpo4swapE,@object
	.size		_ZN39_INTERNAL_13357924_4_k_cu_76f9ab83_37034cuda3std6ranges3__45__cpo4swapE,(.L_9 - _ZN39_INTERNAL_13357924_4_k_cu_76f9ab83_37034cuda3std6ranges3__45__cpo4swapE)
_ZN39_INTERNAL_13357924_4_k_cu_76f9ab83_37034cuda3std6ranges3__45__cpo4swapE:
	.zero		1
.L_9:


//--------------------- .nv.constant0._ZN7cutlass13device_kernelINS_4gemm6kernel13GemmUniversalIN4cute5tupleIJiiiiEEENS1_10collective13CollectiveMmaINS1_34MainloopSm90TmaGmmaWarpSpecializedILi4ENS5_IJNS4_1CILi1EEESB_SB_EEENS1_35KernelTmaWarpSpecializedCooperativeEEENS5_IJNSA_ILi256EEENSA_ILi64EEESG_EEENS_10bfloat16_tENS5_IJlSB_lEEESI_SJ_NS4_8TiledMMAINS4_8MMA_AtomIJNS4_4SM904GMMA27MMA_64x64x16_F32BF16BF16_SSILNSN_5MajorE0ELSP_0ELNSN_7ScaleInE1ELSQ_1EEEEEENS4_6LayoutINS5_IJNSA_ILi2EEESB_SB_EEENS5_IJSB_NSA_ILi0EEESW_EEEEENS5_IJNS4_10UnderscoreESZ_SZ_EEEEENS4_13SM90_TMA_LOADENS4_14ComposedLayoutINS4_7SwizzleILi3ELi4ELi3EEENS4_18smem_ptr_flag_bitsILi16EEENST_INS5_IJNSA_ILi8EEESG_EEENS5_IJSG_SB_EEEEEEEvNS4_8identityES12_S1C_vS1D_EENS_8epilogue10collective18CollectiveEpilogueINS1F_22Sm90TmaWarpSpecializedILi4ELi2ELi16ELb1ELb0EEEJSH_NS5_IJNSA_ILi128EEENSA_ILi32EEEEEESI_SJ_SI_SJ_NS1F_6fusion15FusionCallbacksIS1J_NS1N_17LinCombPerRowBiasISI_fSI_SI_fLi8ELNS_15FloatRoundStyleE2EEESH_S1M_JEEES12_NS13_INS14_ILi2ELi4ELi3EEES17_NST_INS5_IJS18_S1L_EEENS5_IJS1L_SB_EEEEEEENS4_17SM75_U32x4_LDSM_NENS4_14SM90_TMA_STOREES1X_NS4_17SM90_U32x4_STSM_NENS4_9Copy_AtomIJS20_NS_6half_tEEEEvEEEvvEEEEvNT_6ParamsE --------------------------
	.section	.nv.constant0._ZN7cutlass13device_kernelINS_4gemm6kernel13GemmUniversalIN4cute5tupleIJiiiiEEENS1_10collective13CollectiveMmaINS1_34MainloopSm90TmaGmmaWarpSpecializedILi4ENS5_IJNS4_1CILi1EEESB_SB_EEENS1_35KernelTmaWarpSpecializedCooperativeEEENS5_IJNSA_ILi256EEENSA_ILi64EEESG_EEENS_10bfloat16_tENS5_IJlSB_lEEESI_SJ_NS4_8TiledMMAINS4_8MMA_AtomIJNS4_4SM904GMMA27MMA_64x64x16_F32BF16BF16_SSILNSN_5MajorE0ELSP_0ELNSN_7ScaleInE1ELSQ_1EEEEEENS4_6LayoutINS5_IJNSA_ILi2EEESB_SB_EEENS5_IJSB_NSA_ILi0EEESW_EEEEENS5_IJNS4_10UnderscoreESZ_SZ_EEEEENS4_13SM90_TMA_LOADENS4_14ComposedLayoutINS4_7SwizzleILi3ELi4ELi3EEENS4_18smem_ptr_flag_bitsILi16EEENST_INS5_IJNSA_ILi8EEESG_EEENS5_IJSG_SB_EEEEEEEvNS4_8identityES12_S1C_vS1D_EENS_8epilogue10collective18CollectiveEpilogueINS1F_22Sm90TmaWarpSpecializedILi4ELi2ELi16ELb1ELb0EEEJSH_NS5_IJNSA_ILi128EEENSA_ILi32EEEEEESI_SJ_SI_SJ_NS1F_6fusion15FusionCallbacksIS1J_NS1N_17LinCombPerRowBiasISI_fSI_SI_fLi8ELNS_15FloatRoundStyleE2EEESH_S1M_JEEES12_NS13_INS14_ILi2ELi4ELi3EEES17_NST_INS5_IJS18_S1L_EEENS5_IJS1L_SB_EEEEEEENS4_17SM75_U32x4_LDSM_NENS4_14SM90_TMA_STOREES1X_NS4_17SM90_U32x4_STSM_NENS4_9Copy_AtomIJS20_NS_6half_tEEEEvEEEvvEEEEvNT_6ParamsE,"a",@progbits
	.sectionflags	@""
	.align	4
.nv.constant0._ZN7cutlass13device_kernelINS_4gemm6kernel13GemmUniversalIN4cute5tupleIJiiiiEEENS1_10collective13CollectiveMmaINS1_34MainloopSm90TmaGmmaWarpSpecializedILi4ENS5_IJNS4_1CILi1EEESB_SB_EEENS1_35KernelTmaWarpSpecializedCooperativeEEENS5_IJNSA_ILi256EEENSA_ILi64EEESG_EEENS_10bfloat16_tENS5_IJlSB_lEEESI_SJ_NS4_8TiledMMAINS4_8MMA_AtomIJNS4_4SM904GMMA27MMA_64x64x16_F32BF16BF16_SSILNSN_5MajorE0ELSP_0ELNSN_7ScaleInE1ELSQ_1EEEEEENS4_6LayoutINS5_IJNSA_ILi2EEESB_SB_EEENS5_IJSB_NSA_ILi0EEESW_EEEEENS5_IJNS4_10UnderscoreESZ_SZ_EEEEENS4_13SM90_TMA_LOADENS4_14ComposedLayoutINS4_7SwizzleILi3ELi4ELi3EEENS4_18smem_ptr_flag_bitsILi16EEENST_INS5_IJNSA_ILi8EEESG_EEENS5_IJSG_SB_EEEEEEEvNS4_8identityES12_S1C_vS1D_EENS_8epilogue10collective18CollectiveEpilogueINS1F_22Sm90TmaWarpSpecializedILi4ELi2ELi16ELb1ELb0EEEJSH_NS5_IJNSA_ILi128EEENSA_ILi32EEEEEESI_SJ_SI_SJ_NS1F_6fusion15FusionCallbacksIS1J_NS1N_17LinCombPerRowBiasISI_fSI_SI_fLi8ELNS_15FloatRoundStyleE2EEESH_S1M_JEEES12_NS13_INS14_ILi2ELi4ELi3EEES17_NST_INS5_IJS18_S1L_EEENS5_IJS1L_SB_EEEEEEENS4_17SM75_U32x4_LDSM_NENS4_14SM90_TMA_STOREES1X_NS4_17SM90_U32x4_STSM_NENS4_9Copy_AtomIJS20_NS_6half_tEEEEvEEEvvEEEEvNT_6ParamsE:
	.zero		2432


//--------------------- SYMBOLS --------------------------

	.type		.nv.reservedSmem.offset0,@object
	.size		.nv.reservedSmem.offset0,0x4
	.type		__assertfail,@function
